//
// Generated by NVIDIA NVVM Compiler
//
// Compiler Build ID: CL-36424714
// Cuda compilation tools, release 13.0, V13.0.88
// Based on NVVM 20.0.0
//

.version 9.0
.target sm_100
.address_size 64

	// .globl	_Z13phase1_kernelPiii
// _ZZ13phase1_kernelPiiiE6shared has been demoted
// _ZZ13phase2_kernelPiiiE8shared_p has been demoted
// _ZZ13phase2_kernelPiiiE6shared has been demoted
// _ZZ13phase3_kernelPiiiE6shared has been demoted

.visible .entry _Z13phase1_kernelPiii(
	.param .u64 .ptr .align 1 _Z13phase1_kernelPiii_param_0,
	.param .u32 _Z13phase1_kernelPiii_param_1,
	.param .u32 _Z13phase1_kernelPiii_param_2
)
{
	.reg .b32 	%r<1300>;
	.reg .b64 	%rd<7>;
	// demoted variable
	.shared .align 4 .b8 _ZZ13phase1_kernelPiiiE6shared[16640];
	ld.param.u64 	%rd1, [_Z13phase1_kernelPiii_param_0];
	ld.param.u32 	%r1, [_Z13phase1_kernelPiii_param_1];
	ld.param.u32 	%r2, [_Z13phase1_kernelPiii_param_2];
	cvta.to.global.u64 	%rd2, %rd1;
	mov.u32 	%r3, %tid.x;
	mov.u32 	%r4, %tid.y;
	shl.b32 	%r5, %r2, 6;
	add.s32 	%r6, %r5, %r3;
	add.s32 	%r7, %r5, %r4;
	shl.b32 	%r8, %r1, 5;
	mad.lo.s32 	%r9, %r6, %r1, %r7;
	mul.wide.s32 	%rd3, %r9, 4;
	add.s64 	%rd4, %rd2, %rd3;
	ld.global.u32 	%r10, [%rd4];
	mov.u32 	%r11, _ZZ13phase1_kernelPiiiE6shared;
	mad.lo.s32 	%r12, %r3, 260, %r11;
	shl.b32 	%r13, %r4, 2;
	add.s32 	%r14, %r12, %r13;
	st.shared.u32 	[%r14], %r10;
	add.s32 	%r15, %r9, %r8;
	mul.wide.s32 	%rd5, %r15, 4;
	add.s64 	%rd6, %rd2, %rd5;
	ld.global.u32 	%r16, [%rd6];
	st.shared.u32 	[%r14+8320], %r16;
	ld.global.u32 	%r17, [%rd4+128];
	st.shared.u32 	[%r14+128], %r17;
	ld.global.u32 	%r18, [%rd6+128];
	st.shared.u32 	[%r14+8448], %r18;
	bar.sync 	0;
	ld.shared.u32 	%r19, [%r14];
	ld.shared.u32 	%r20, [%r12];
	add.s32 	%r21, %r11, %r13;
	ld.shared.u32 	%r22, [%r21];
	add.s32 	%r23, %r22, %r20;
	min.s32 	%r24, %r19, %r23;
	st.shared.u32 	[%r14], %r24;
	ld.shared.u32 	%r25, [%r14+8320];
	ld.shared.u32 	%r26, [%r12+8320];
	ld.shared.u32 	%r27, [%r21];
	add.s32 	%r28, %r27, %r26;
	min.s32 	%r29, %r25, %r28;
	st.shared.u32 	[%r14+8320], %r29;
	ld.shared.u32 	%r30, [%r14+128];
	ld.shared.u32 	%r31, [%r12];
	ld.shared.u32 	%r32, [%r21+128];
	add.s32 	%r33, %r32, %r31;
	min.s32 	%r34, %r30, %r33;
	st.shared.u32 	[%r14+128], %r34;
	ld.shared.u32 	%r35, [%r14+8448];
	ld.shared.u32 	%r36, [%r12+8320];
	ld.shared.u32 	%r37, [%r21+128];
	add.s32 	%r38, %r37, %r36;
	min.s32 	%r39, %r35, %r38;
	st.shared.u32 	[%r14+8448], %r39;
	bar.sync 	0;
	ld.shared.u32 	%r40, [%r14];
	ld.shared.u32 	%r41, [%r12+4];
	ld.shared.u32 	%r42, [%r21+260];
	add.s32 	%r43, %r42, %r41;
	min.s32 	%r44, %r40, %r43;
	st.shared.u32 	[%r14], %r44;
	ld.shared.u32 	%r45, [%r14+8320];
	ld.shared.u32 	%r46, [%r12+8324];
	ld.shared.u32 	%r47, [%r21+260];
	add.s32 	%r48, %r47, %r46;
	min.s32 	%r49, %r45, %r48;
	st.shared.u32 	[%r14+8320], %r49;
	ld.shared.u32 	%r50, [%r14+128];
	ld.shared.u32 	%r51, [%r12+4];
	ld.shared.u32 	%r52, [%r21+388];
	add.s32 	%r53, %r52, %r51;
	min.s32 	%r54, %r50, %r53;
	st.shared.u32 	[%r14+128], %r54;
	ld.shared.u32 	%r55, [%r14+8448];
	ld.shared.u32 	%r56, [%r12+8324];
	ld.shared.u32 	%r57, [%r21+388];
	add.s32 	%r58, %r57, %r56;
	min.s32 	%r59, %r55, %r58;
	st.shared.u32 	[%r14+8448], %r59;
	bar.sync 	0;
	ld.shared.u32 	%r60, [%r14];
	ld.shared.u32 	%r61, [%r12+8];
	ld.shared.u32 	%r62, [%r21+520];
	add.s32 	%r63, %r62, %r61;
	min.s32 	%r64, %r60, %r63;
	st.shared.u32 	[%r14], %r64;
	ld.shared.u32 	%r65, [%r14+8320];
	ld.shared.u32 	%r66, [%r12+8328];
	ld.shared.u32 	%r67, [%r21+520];
	add.s32 	%r68, %r67, %r66;
	min.s32 	%r69, %r65, %r68;
	st.shared.u32 	[%r14+8320], %r69;
	ld.shared.u32 	%r70, [%r14+128];
	ld.shared.u32 	%r71, [%r12+8];
	ld.shared.u32 	%r72, [%r21+648];
	add.s32 	%r73, %r72, %r71;
	min.s32 	%r74, %r70, %r73;
	st.shared.u32 	[%r14+128], %r74;
	ld.shared.u32 	%r75, [%r14+8448];
	ld.shared.u32 	%r76, [%r12+8328];
	ld.shared.u32 	%r77, [%r21+648];
	add.s32 	%r78, %r77, %r76;
	min.s32 	%r79, %r75, %r78;
	st.shared.u32 	[%r14+8448], %r79;
	bar.sync 	0;
	ld.shared.u32 	%r80, [%r14];
	ld.shared.u32 	%r81, [%r12+12];
	ld.shared.u32 	%r82, [%r21+780];
	add.s32 	%r83, %r82, %r81;
	min.s32 	%r84, %r80, %r83;
	st.shared.u32 	[%r14], %r84;
	ld.shared.u32 	%r85, [%r14+8320];
	ld.shared.u32 	%r86, [%r12+8332];
	ld.shared.u32 	%r87, [%r21+780];
	add.s32 	%r88, %r87, %r86;
	min.s32 	%r89, %r85, %r88;
	st.shared.u32 	[%r14+8320], %r89;
	ld.shared.u32 	%r90, [%r14+128];
	ld.shared.u32 	%r91, [%r12+12];
	ld.shared.u32 	%r92, [%r21+908];
	add.s32 	%r93, %r92, %r91;
	min.s32 	%r94, %r90, %r93;
	st.shared.u32 	[%r14+128], %r94;
	ld.shared.u32 	%r95, [%r14+8448];
	ld.shared.u32 	%r96, [%r12+8332];
	ld.shared.u32 	%r97, [%r21+908];
	add.s32 	%r98, %r97, %r96;
	min.s32 	%r99, %r95, %r98;
	st.shared.u32 	[%r14+8448], %r99;
	bar.sync 	0;
	ld.shared.u32 	%r100, [%r14];
	ld.shared.u32 	%r101, [%r12+16];
	ld.shared.u32 	%r102, [%r21+1040];
	add.s32 	%r103, %r102, %r101;
	min.s32 	%r104, %r100, %r103;
	st.shared.u32 	[%r14], %r104;
	ld.shared.u32 	%r105, [%r14+8320];
	ld.shared.u32 	%r106, [%r12+8336];
	ld.shared.u32 	%r107, [%r21+1040];
	add.s32 	%r108, %r107, %r106;
	min.s32 	%r109, %r105, %r108;
	st.shared.u32 	[%r14+8320], %r109;
	ld.shared.u32 	%r110, [%r14+128];
	ld.shared.u32 	%r111, [%r12+16];
	ld.shared.u32 	%r112, [%r21+1168];
	add.s32 	%r113, %r112, %r111;
	min.s32 	%r114, %r110, %r113;
	st.shared.u32 	[%r14+128], %r114;
	ld.shared.u32 	%r115, [%r14+8448];
	ld.shared.u32 	%r116, [%r12+8336];
	ld.shared.u32 	%r117, [%r21+1168];
	add.s32 	%r118, %r117, %r116;
	min.s32 	%r119, %r115, %r118;
	st.shared.u32 	[%r14+8448], %r119;
	bar.sync 	0;
	ld.shared.u32 	%r120, [%r14];
	ld.shared.u32 	%r121, [%r12+20];
	ld.shared.u32 	%r122, [%r21+1300];
	add.s32 	%r123, %r122, %r121;
	min.s32 	%r124, %r120, %r123;
	st.shared.u32 	[%r14], %r124;
	ld.shared.u32 	%r125, [%r14+8320];
	ld.shared.u32 	%r126, [%r12+8340];
	ld.shared.u32 	%r127, [%r21+1300];
	add.s32 	%r128, %r127, %r126;
	min.s32 	%r129, %r125, %r128;
	st.shared.u32 	[%r14+8320], %r129;
	ld.shared.u32 	%r130, [%r14+128];
	ld.shared.u32 	%r131, [%r12+20];
	ld.shared.u32 	%r132, [%r21+1428];
	add.s32 	%r133, %r132, %r131;
	min.s32 	%r134, %r130, %r133;
	st.shared.u32 	[%r14+128], %r134;
	ld.shared.u32 	%r135, [%r14+8448];
	ld.shared.u32 	%r136, [%r12+8340];
	ld.shared.u32 	%r137, [%r21+1428];
	add.s32 	%r138, %r137, %r136;
	min.s32 	%r139, %r135, %r138;
	st.shared.u32 	[%r14+8448], %r139;
	bar.sync 	0;
	ld.shared.u32 	%r140, [%r14];
	ld.shared.u32 	%r141, [%r12+24];
	ld.shared.u32 	%r142, [%r21+1560];
	add.s32 	%r143, %r142, %r141;
	min.s32 	%r144, %r140, %r143;
	st.shared.u32 	[%r14], %r144;
	ld.shared.u32 	%r145, [%r14+8320];
	ld.shared.u32 	%r146, [%r12+8344];
	ld.shared.u32 	%r147, [%r21+1560];
	add.s32 	%r148, %r147, %r146;
	min.s32 	%r149, %r145, %r148;
	st.shared.u32 	[%r14+8320], %r149;
	ld.shared.u32 	%r150, [%r14+128];
	ld.shared.u32 	%r151, [%r12+24];
	ld.shared.u32 	%r152, [%r21+1688];
	add.s32 	%r153, %r152, %r151;
	min.s32 	%r154, %r150, %r153;
	st.shared.u32 	[%r14+128], %r154;
	ld.shared.u32 	%r155, [%r14+8448];
	ld.shared.u32 	%r156, [%r12+8344];
	ld.shared.u32 	%r157, [%r21+1688];
	add.s32 	%r158, %r157, %r156;
	min.s32 	%r159, %r155, %r158;
	st.shared.u32 	[%r14+8448], %r159;
	bar.sync 	0;
	ld.shared.u32 	%r160, [%r14];
	ld.shared.u32 	%r161, [%r12+28];
	ld.shared.u32 	%r162, [%r21+1820];
	add.s32 	%r163, %r162, %r161;
	min.s32 	%r164, %r160, %r163;
	st.shared.u32 	[%r14], %r164;
	ld.shared.u32 	%r165, [%r14+8320];
	ld.shared.u32 	%r166, [%r12+8348];
	ld.shared.u32 	%r167, [%r21+1820];
	add.s32 	%r168, %r167, %r166;
	min.s32 	%r169, %r165, %r168;
	st.shared.u32 	[%r14+8320], %r169;
	ld.shared.u32 	%r170, [%r14+128];
	ld.shared.u32 	%r171, [%r12+28];
	ld.shared.u32 	%r172, [%r21+1948];
	add.s32 	%r173, %r172, %r171;
	min.s32 	%r174, %r170, %r173;
	st.shared.u32 	[%r14+128], %r174;
	ld.shared.u32 	%r175, [%r14+8448];
	ld.shared.u32 	%r176, [%r12+8348];
	ld.shared.u32 	%r177, [%r21+1948];
	add.s32 	%r178, %r177, %r176;
	min.s32 	%r179, %r175, %r178;
	st.shared.u32 	[%r14+8448], %r179;
	bar.sync 	0;
	ld.shared.u32 	%r180, [%r14];
	ld.shared.u32 	%r181, [%r12+32];
	ld.shared.u32 	%r182, [%r21+2080];
	add.s32 	%r183, %r182, %r181;
	min.s32 	%r184, %r180, %r183;
	st.shared.u32 	[%r14], %r184;
	ld.shared.u32 	%r185, [%r14+8320];
	ld.shared.u32 	%r186, [%r12+8352];
	ld.shared.u32 	%r187, [%r21+2080];
	add.s32 	%r188, %r187, %r186;
	min.s32 	%r189, %r185, %r188;
	st.shared.u32 	[%r14+8320], %r189;
	ld.shared.u32 	%r190, [%r14+128];
	ld.shared.u32 	%r191, [%r12+32];
	ld.shared.u32 	%r192, [%r21+2208];
	add.s32 	%r193, %r192, %r191;
	min.s32 	%r194, %r190, %r193;
	st.shared.u32 	[%r14+128], %r194;
	ld.shared.u32 	%r195, [%r14+8448];
	ld.shared.u32 	%r196, [%r12+8352];
	ld.shared.u32 	%r197, [%r21+2208];
	add.s32 	%r198, %r197, %r196;
	min.s32 	%r199, %r195, %r198;
	st.shared.u32 	[%r14+8448], %r199;
	bar.sync 	0;
	ld.shared.u32 	%r200, [%r14];
	ld.shared.u32 	%r201, [%r12+36];
	ld.shared.u32 	%r202, [%r21+2340];
	add.s32 	%r203, %r202, %r201;
	min.s32 	%r204, %r200, %r203;
	st.shared.u32 	[%r14], %r204;
	ld.shared.u32 	%r205, [%r14+8320];
	ld.shared.u32 	%r206, [%r12+8356];
	ld.shared.u32 	%r207, [%r21+2340];
	add.s32 	%r208, %r207, %r206;
	min.s32 	%r209, %r205, %r208;
	st.shared.u32 	[%r14+8320], %r209;
	ld.shared.u32 	%r210, [%r14+128];
	ld.shared.u32 	%r211, [%r12+36];
	ld.shared.u32 	%r212, [%r21+2468];
	add.s32 	%r213, %r212, %r211;
	min.s32 	%r214, %r210, %r213;
	st.shared.u32 	[%r14+128], %r214;
	ld.shared.u32 	%r215, [%r14+8448];
	ld.shared.u32 	%r216, [%r12+8356];
	ld.shared.u32 	%r217, [%r21+2468];
	add.s32 	%r218, %r217, %r216;
	min.s32 	%r219, %r215, %r218;
	st.shared.u32 	[%r14+8448], %r219;
	bar.sync 	0;
	ld.shared.u32 	%r220, [%r14];
	ld.shared.u32 	%r221, [%r12+40];
	ld.shared.u32 	%r222, [%r21+2600];
	add.s32 	%r223, %r222, %r221;
	min.s32 	%r224, %r220, %r223;
	st.shared.u32 	[%r14], %r224;
	ld.shared.u32 	%r225, [%r14+8320];
	ld.shared.u32 	%r226, [%r12+8360];
	ld.shared.u32 	%r227, [%r21+2600];
	add.s32 	%r228, %r227, %r226;
	min.s32 	%r229, %r225, %r228;
	st.shared.u32 	[%r14+8320], %r229;
	ld.shared.u32 	%r230, [%r14+128];
	ld.shared.u32 	%r231, [%r12+40];
	ld.shared.u32 	%r232, [%r21+2728];
	add.s32 	%r233, %r232, %r231;
	min.s32 	%r234, %r230, %r233;
	st.shared.u32 	[%r14+128], %r234;
	ld.shared.u32 	%r235, [%r14+8448];
	ld.shared.u32 	%r236, [%r12+8360];
	ld.shared.u32 	%r237, [%r21+2728];
	add.s32 	%r238, %r237, %r236;
	min.s32 	%r239, %r235, %r238;
	st.shared.u32 	[%r14+8448], %r239;
	bar.sync 	0;
	ld.shared.u32 	%r240, [%r14];
	ld.shared.u32 	%r241, [%r12+44];
	ld.shared.u32 	%r242, [%r21+2860];
	add.s32 	%r243, %r242, %r241;
	min.s32 	%r244, %r240, %r243;
	st.shared.u32 	[%r14], %r244;
	ld.shared.u32 	%r245, [%r14+8320];
	ld.shared.u32 	%r246, [%r12+8364];
	ld.shared.u32 	%r247, [%r21+2860];
	add.s32 	%r248, %r247, %r246;
	min.s32 	%r249, %r245, %r248;
	st.shared.u32 	[%r14+8320], %r249;
	ld.shared.u32 	%r250, [%r14+128];
	ld.shared.u32 	%r251, [%r12+44];
	ld.shared.u32 	%r252, [%r21+2988];
	add.s32 	%r253, %r252, %r251;
	min.s32 	%r254, %r250, %r253;
	st.shared.u32 	[%r14+128], %r254;
	ld.shared.u32 	%r255, [%r14+8448];
	ld.shared.u32 	%r256, [%r12+8364];
	ld.shared.u32 	%r257, [%r21+2988];
	add.s32 	%r258, %r257, %r256;
	min.s32 	%r259, %r255, %r258;
	st.shared.u32 	[%r14+8448], %r259;
	bar.sync 	0;
	ld.shared.u32 	%r260, [%r14];
	ld.shared.u32 	%r261, [%r12+48];
	ld.shared.u32 	%r262, [%r21+3120];
	add.s32 	%r263, %r262, %r261;
	min.s32 	%r264, %r260, %r263;
	st.shared.u32 	[%r14], %r264;
	ld.shared.u32 	%r265, [%r14+8320];
	ld.shared.u32 	%r266, [%r12+8368];
	ld.shared.u32 	%r267, [%r21+3120];
	add.s32 	%r268, %r267, %r266;
	min.s32 	%r269, %r265, %r268;
	st.shared.u32 	[%r14+8320], %r269;
	ld.shared.u32 	%r270, [%r14+128];
	ld.shared.u32 	%r271, [%r12+48];
	ld.shared.u32 	%r272, [%r21+3248];
	add.s32 	%r273, %r272, %r271;
	min.s32 	%r274, %r270, %r273;
	st.shared.u32 	[%r14+128], %r274;
	ld.shared.u32 	%r275, [%r14+8448];
	ld.shared.u32 	%r276, [%r12+8368];
	ld.shared.u32 	%r277, [%r21+3248];
	add.s32 	%r278, %r277, %r276;
	min.s32 	%r279, %r275, %r278;
	st.shared.u32 	[%r14+8448], %r279;
	bar.sync 	0;
	ld.shared.u32 	%r280, [%r14];
	ld.shared.u32 	%r281, [%r12+52];
	ld.shared.u32 	%r282, [%r21+3380];
	add.s32 	%r283, %r282, %r281;
	min.s32 	%r284, %r280, %r283;
	st.shared.u32 	[%r14], %r284;
	ld.shared.u32 	%r285, [%r14+8320];
	ld.shared.u32 	%r286, [%r12+8372];
	ld.shared.u32 	%r287, [%r21+3380];
	add.s32 	%r288, %r287, %r286;
	min.s32 	%r289, %r285, %r288;
	st.shared.u32 	[%r14+8320], %r289;
	ld.shared.u32 	%r290, [%r14+128];
	ld.shared.u32 	%r291, [%r12+52];
	ld.shared.u32 	%r292, [%r21+3508];
	add.s32 	%r293, %r292, %r291;
	min.s32 	%r294, %r290, %r293;
	st.shared.u32 	[%r14+128], %r294;
	ld.shared.u32 	%r295, [%r14+8448];
	ld.shared.u32 	%r296, [%r12+8372];
	ld.shared.u32 	%r297, [%r21+3508];
	add.s32 	%r298, %r297, %r296;
	min.s32 	%r299, %r295, %r298;
	st.shared.u32 	[%r14+8448], %r299;
	bar.sync 	0;
	ld.shared.u32 	%r300, [%r14];
	ld.shared.u32 	%r301, [%r12+56];
	ld.shared.u32 	%r302, [%r21+3640];
	add.s32 	%r303, %r302, %r301;
	min.s32 	%r304, %r300, %r303;
	st.shared.u32 	[%r14], %r304;
	ld.shared.u32 	%r305, [%r14+8320];
	ld.shared.u32 	%r306, [%r12+8376];
	ld.shared.u32 	%r307, [%r21+3640];
	add.s32 	%r308, %r307, %r306;
	min.s32 	%r309, %r305, %r308;
	st.shared.u32 	[%r14+8320], %r309;
	ld.shared.u32 	%r310, [%r14+128];
	ld.shared.u32 	%r311, [%r12+56];
	ld.shared.u32 	%r312, [%r21+3768];
	add.s32 	%r313, %r312, %r311;
	min.s32 	%r314, %r310, %r313;
	st.shared.u32 	[%r14+128], %r314;
	ld.shared.u32 	%r315, [%r14+8448];
	ld.shared.u32 	%r316, [%r12+8376];
	ld.shared.u32 	%r317, [%r21+3768];
	add.s32 	%r318, %r317, %r316;
	min.s32 	%r319, %r315, %r318;
	st.shared.u32 	[%r14+8448], %r319;
	bar.sync 	0;
	ld.shared.u32 	%r320, [%r14];
	ld.shared.u32 	%r321, [%r12+60];
	ld.shared.u32 	%r322, [%r21+3900];
	add.s32 	%r323, %r322, %r321;
	min.s32 	%r324, %r320, %r323;
	st.shared.u32 	[%r14], %r324;
	ld.shared.u32 	%r325, [%r14+8320];
	ld.shared.u32 	%r326, [%r12+8380];
	ld.shared.u32 	%r327, [%r21+3900];
	add.s32 	%r328, %r327, %r326;
	min.s32 	%r329, %r325, %r328;
	st.shared.u32 	[%r14+8320], %r329;
	ld.shared.u32 	%r330, [%r14+128];
	ld.shared.u32 	%r331, [%r12+60];
	ld.shared.u32 	%r332, [%r21+4028];
	add.s32 	%r333, %r332, %r331;
	min.s32 	%r334, %r330, %r333;
	st.shared.u32 	[%r14+128], %r334;
	ld.shared.u32 	%r335, [%r14+8448];
	ld.shared.u32 	%r336, [%r12+8380];
	ld.shared.u32 	%r337, [%r21+4028];
	add.s32 	%r338, %r337, %r336;
	min.s32 	%r339, %r335, %r338;
	st.shared.u32 	[%r14+8448], %r339;
	bar.sync 	0;
	ld.shared.u32 	%r340, [%r14];
	ld.shared.u32 	%r341, [%r12+64];
	ld.shared.u32 	%r342, [%r21+4160];
	add.s32 	%r343, %r342, %r341;
	min.s32 	%r344, %r340, %r343;
	st.shared.u32 	[%r14], %r344;
	ld.shared.u32 	%r345, [%r14+8320];
	ld.shared.u32 	%r346, [%r12+8384];
	ld.shared.u32 	%r347, [%r21+4160];
	add.s32 	%r348, %r347, %r346;
	min.s32 	%r349, %r345, %r348;
	st.shared.u32 	[%r14+8320], %r349;
	ld.shared.u32 	%r350, [%r14+128];
	ld.shared.u32 	%r351, [%r12+64];
	ld.shared.u32 	%r352, [%r21+4288];
	add.s32 	%r353, %r352, %r351;
	min.s32 	%r354, %r350, %r353;
	st.shared.u32 	[%r14+128], %r354;
	ld.shared.u32 	%r355, [%r14+8448];
	ld.shared.u32 	%r356, [%r12+8384];
	ld.shared.u32 	%r357, [%r21+4288];
	add.s32 	%r358, %r357, %r356;
	min.s32 	%r359, %r355, %r358;
	st.shared.u32 	[%r14+8448], %r359;
	bar.sync 	0;
	ld.shared.u32 	%r360, [%r14];
	ld.shared.u32 	%r361, [%r12+68];
	ld.shared.u32 	%r362, [%r21+4420];
	add.s32 	%r363, %r362, %r361;
	min.s32 	%r364, %r360, %r363;
	st.shared.u32 	[%r14], %r364;
	ld.shared.u32 	%r365, [%r14+8320];
	ld.shared.u32 	%r366, [%r12+8388];
	ld.shared.u32 	%r367, [%r21+4420];
	add.s32 	%r368, %r367, %r366;
	min.s32 	%r369, %r365, %r368;
	st.shared.u32 	[%r14+8320], %r369;
	ld.shared.u32 	%r370, [%r14+128];
	ld.shared.u32 	%r371, [%r12+68];
	ld.shared.u32 	%r372, [%r21+4548];
	add.s32 	%r373, %r372, %r371;
	min.s32 	%r374, %r370, %r373;
	st.shared.u32 	[%r14+128], %r374;
	ld.shared.u32 	%r375, [%r14+8448];
	ld.shared.u32 	%r376, [%r12+8388];
	ld.shared.u32 	%r377, [%r21+4548];
	add.s32 	%r378, %r377, %r376;
	min.s32 	%r379, %r375, %r378;
	st.shared.u32 	[%r14+8448], %r379;
	bar.sync 	0;
	ld.shared.u32 	%r380, [%r14];
	ld.shared.u32 	%r381, [%r12+72];
	ld.shared.u32 	%r382, [%r21+4680];
	add.s32 	%r383, %r382, %r381;
	min.s32 	%r384, %r380, %r383;
	st.shared.u32 	[%r14], %r384;
	ld.shared.u32 	%r385, [%r14+8320];
	ld.shared.u32 	%r386, [%r12+8392];
	ld.shared.u32 	%r387, [%r21+4680];
	add.s32 	%r388, %r387, %r386;
	min.s32 	%r389, %r385, %r388;
	st.shared.u32 	[%r14+8320], %r389;
	ld.shared.u32 	%r390, [%r14+128];
	ld.shared.u32 	%r391, [%r12+72];
	ld.shared.u32 	%r392, [%r21+4808];
	add.s32 	%r393, %r392, %r391;
	min.s32 	%r394, %r390, %r393;
	st.shared.u32 	[%r14+128], %r394;
	ld.shared.u32 	%r395, [%r14+8448];
	ld.shared.u32 	%r396, [%r12+8392];
	ld.shared.u32 	%r397, [%r21+4808];
	add.s32 	%r398, %r397, %r396;
	min.s32 	%r399, %r395, %r398;
	st.shared.u32 	[%r14+8448], %r399;
	bar.sync 	0;
	ld.shared.u32 	%r400, [%r14];
	ld.shared.u32 	%r401, [%r12+76];
	ld.shared.u32 	%r402, [%r21+4940];
	add.s32 	%r403, %r402, %r401;
	min.s32 	%r404, %r400, %r403;
	st.shared.u32 	[%r14], %r404;
	ld.shared.u32 	%r405, [%r14+8320];
	ld.shared.u32 	%r406, [%r12+8396];
	ld.shared.u32 	%r407, [%r21+4940];
	add.s32 	%r408, %r407, %r406;
	min.s32 	%r409, %r405, %r408;
	st.shared.u32 	[%r14+8320], %r409;
	ld.shared.u32 	%r410, [%r14+128];
	ld.shared.u32 	%r411, [%r12+76];
	ld.shared.u32 	%r412, [%r21+5068];
	add.s32 	%r413, %r412, %r411;
	min.s32 	%r414, %r410, %r413;
	st.shared.u32 	[%r14+128], %r414;
	ld.shared.u32 	%r415, [%r14+8448];
	ld.shared.u32 	%r416, [%r12+8396];
	ld.shared.u32 	%r417, [%r21+5068];
	add.s32 	%r418, %r417, %r416;
	min.s32 	%r419, %r415, %r418;
	st.shared.u32 	[%r14+8448], %r419;
	bar.sync 	0;
	ld.shared.u32 	%r420, [%r14];
	ld.shared.u32 	%r421, [%r12+80];
	ld.shared.u32 	%r422, [%r21+5200];
	add.s32 	%r423, %r422, %r421;
	min.s32 	%r424, %r420, %r423;
	st.shared.u32 	[%r14], %r424;
	ld.shared.u32 	%r425, [%r14+8320];
	ld.shared.u32 	%r426, [%r12+8400];
	ld.shared.u32 	%r427, [%r21+5200];
	add.s32 	%r428, %r427, %r426;
	min.s32 	%r429, %r425, %r428;
	st.shared.u32 	[%r14+8320], %r429;
	ld.shared.u32 	%r430, [%r14+128];
	ld.shared.u32 	%r431, [%r12+80];
	ld.shared.u32 	%r432, [%r21+5328];
	add.s32 	%r433, %r432, %r431;
	min.s32 	%r434, %r430, %r433;
	st.shared.u32 	[%r14+128], %r434;
	ld.shared.u32 	%r435, [%r14+8448];
	ld.shared.u32 	%r436, [%r12+8400];
	ld.shared.u32 	%r437, [%r21+5328];
	add.s32 	%r438, %r437, %r436;
	min.s32 	%r439, %r435, %r438;
	st.shared.u32 	[%r14+8448], %r439;
	bar.sync 	0;
	ld.shared.u32 	%r440, [%r14];
	ld.shared.u32 	%r441, [%r12+84];
	ld.shared.u32 	%r442, [%r21+5460];
	add.s32 	%r443, %r442, %r441;
	min.s32 	%r444, %r440, %r443;
	st.shared.u32 	[%r14], %r444;
	ld.shared.u32 	%r445, [%r14+8320];
	ld.shared.u32 	%r446, [%r12+8404];
	ld.shared.u32 	%r447, [%r21+5460];
	add.s32 	%r448, %r447, %r446;
	min.s32 	%r449, %r445, %r448;
	st.shared.u32 	[%r14+8320], %r449;
	ld.shared.u32 	%r450, [%r14+128];
	ld.shared.u32 	%r451, [%r12+84];
	ld.shared.u32 	%r452, [%r21+5588];
	add.s32 	%r453, %r452, %r451;
	min.s32 	%r454, %r450, %r453;
	st.shared.u32 	[%r14+128], %r454;
	ld.shared.u32 	%r455, [%r14+8448];
	ld.shared.u32 	%r456, [%r12+8404];
	ld.shared.u32 	%r457, [%r21+5588];
	add.s32 	%r458, %r457, %r456;
	min.s32 	%r459, %r455, %r458;
	st.shared.u32 	[%r14+8448], %r459;
	bar.sync 	0;
	ld.shared.u32 	%r460, [%r14];
	ld.shared.u32 	%r461, [%r12+88];
	ld.shared.u32 	%r462, [%r21+5720];
	add.s32 	%r463, %r462, %r461;
	min.s32 	%r464, %r460, %r463;
	st.shared.u32 	[%r14], %r464;
	ld.shared.u32 	%r465, [%r14+8320];
	ld.shared.u32 	%r466, [%r12+8408];
	ld.shared.u32 	%r467, [%r21+5720];
	add.s32 	%r468, %r467, %r466;
	min.s32 	%r469, %r465, %r468;
	st.shared.u32 	[%r14+8320], %r469;
	ld.shared.u32 	%r470, [%r14+128];
	ld.shared.u32 	%r471, [%r12+88];
	ld.shared.u32 	%r472, [%r21+5848];
	add.s32 	%r473, %r472, %r471;
	min.s32 	%r474, %r470, %r473;
	st.shared.u32 	[%r14+128], %r474;
	ld.shared.u32 	%r475, [%r14+8448];
	ld.shared.u32 	%r476, [%r12+8408];
	ld.shared.u32 	%r477, [%r21+5848];
	add.s32 	%r478, %r477, %r476;
	min.s32 	%r479, %r475, %r478;
	st.shared.u32 	[%r14+8448], %r479;
	bar.sync 	0;
	ld.shared.u32 	%r480, [%r14];
	ld.shared.u32 	%r481, [%r12+92];
	ld.shared.u32 	%r482, [%r21+5980];
	add.s32 	%r483, %r482, %r481;
	min.s32 	%r484, %r480, %r483;
	st.shared.u32 	[%r14], %r484;
	ld.shared.u32 	%r485, [%r14+8320];
	ld.shared.u32 	%r486, [%r12+8412];
	ld.shared.u32 	%r487, [%r21+5980];
	add.s32 	%r488, %r487, %r486;
	min.s32 	%r489, %r485, %r488;
	st.shared.u32 	[%r14+8320], %r489;
	ld.shared.u32 	%r490, [%r14+128];
	ld.shared.u32 	%r491, [%r12+92];
	ld.shared.u32 	%r492, [%r21+6108];
	add.s32 	%r493, %r492, %r491;
	min.s32 	%r494, %r490, %r493;
	st.shared.u32 	[%r14+128], %r494;
	ld.shared.u32 	%r495, [%r14+8448];
	ld.shared.u32 	%r496, [%r12+8412];
	ld.shared.u32 	%r497, [%r21+6108];
	add.s32 	%r498, %r497, %r496;
	min.s32 	%r499, %r495, %r498;
	st.shared.u32 	[%r14+8448], %r499;
	bar.sync 	0;
	ld.shared.u32 	%r500, [%r14];
	ld.shared.u32 	%r501, [%r12+96];
	ld.shared.u32 	%r502, [%r21+6240];
	add.s32 	%r503, %r502, %r501;
	min.s32 	%r504, %r500, %r503;
	st.shared.u32 	[%r14], %r504;
	ld.shared.u32 	%r505, [%r14+8320];
	ld.shared.u32 	%r506, [%r12+8416];
	ld.shared.u32 	%r507, [%r21+6240];
	add.s32 	%r508, %r507, %r506;
	min.s32 	%r509, %r505, %r508;
	st.shared.u32 	[%r14+8320], %r509;
	ld.shared.u32 	%r510, [%r14+128];
	ld.shared.u32 	%r511, [%r12+96];
	ld.shared.u32 	%r512, [%r21+6368];
	add.s32 	%r513, %r512, %r511;
	min.s32 	%r514, %r510, %r513;
	st.shared.u32 	[%r14+128], %r514;
	ld.shared.u32 	%r515, [%r14+8448];
	ld.shared.u32 	%r516, [%r12+8416];
	ld.shared.u32 	%r517, [%r21+6368];
	add.s32 	%r518, %r517, %r516;
	min.s32 	%r519, %r515, %r518;
	st.shared.u32 	[%r14+8448], %r519;
	bar.sync 	0;
	ld.shared.u32 	%r520, [%r14];
	ld.shared.u32 	%r521, [%r12+100];
	ld.shared.u32 	%r522, [%r21+6500];
	add.s32 	%r523, %r522, %r521;
	min.s32 	%r524, %r520, %r523;
	st.shared.u32 	[%r14], %r524;
	ld.shared.u32 	%r525, [%r14+8320];
	ld.shared.u32 	%r526, [%r12+8420];
	ld.shared.u32 	%r527, [%r21+6500];
	add.s32 	%r528, %r527, %r526;
	min.s32 	%r529, %r525, %r528;
	st.shared.u32 	[%r14+8320], %r529;
	ld.shared.u32 	%r530, [%r14+128];
	ld.shared.u32 	%r531, [%r12+100];
	ld.shared.u32 	%r532, [%r21+6628];
	add.s32 	%r533, %r532, %r531;
	min.s32 	%r534, %r530, %r533;
	st.shared.u32 	[%r14+128], %r534;
	ld.shared.u32 	%r535, [%r14+8448];
	ld.shared.u32 	%r536, [%r12+8420];
	ld.shared.u32 	%r537, [%r21+6628];
	add.s32 	%r538, %r537, %r536;
	min.s32 	%r539, %r535, %r538;
	st.shared.u32 	[%r14+8448], %r539;
	bar.sync 	0;
	ld.shared.u32 	%r540, [%r14];
	ld.shared.u32 	%r541, [%r12+104];
	ld.shared.u32 	%r542, [%r21+6760];
	add.s32 	%r543, %r542, %r541;
	min.s32 	%r544, %r540, %r543;
	st.shared.u32 	[%r14], %r544;
	ld.shared.u32 	%r545, [%r14+8320];
	ld.shared.u32 	%r546, [%r12+8424];
	ld.shared.u32 	%r547, [%r21+6760];
	add.s32 	%r548, %r547, %r546;
	min.s32 	%r549, %r545, %r548;
	st.shared.u32 	[%r14+8320], %r549;
	ld.shared.u32 	%r550, [%r14+128];
	ld.shared.u32 	%r551, [%r12+104];
	ld.shared.u32 	%r552, [%r21+6888];
	add.s32 	%r553, %r552, %r551;
	min.s32 	%r554, %r550, %r553;
	st.shared.u32 	[%r14+128], %r554;
	ld.shared.u32 	%r555, [%r14+8448];
	ld.shared.u32 	%r556, [%r12+8424];
	ld.shared.u32 	%r557, [%r21+6888];
	add.s32 	%r558, %r557, %r556;
	min.s32 	%r559, %r555, %r558;
	st.shared.u32 	[%r14+8448], %r559;
	bar.sync 	0;
	ld.shared.u32 	%r560, [%r14];
	ld.shared.u32 	%r561, [%r12+108];
	ld.shared.u32 	%r562, [%r21+7020];
	add.s32 	%r563, %r562, %r561;
	min.s32 	%r564, %r560, %r563;
	st.shared.u32 	[%r14], %r564;
	ld.shared.u32 	%r565, [%r14+8320];
	ld.shared.u32 	%r566, [%r12+8428];
	ld.shared.u32 	%r567, [%r21+7020];
	add.s32 	%r568, %r567, %r566;
	min.s32 	%r569, %r565, %r568;
	st.shared.u32 	[%r14+8320], %r569;
	ld.shared.u32 	%r570, [%r14+128];
	ld.shared.u32 	%r571, [%r12+108];
	ld.shared.u32 	%r572, [%r21+7148];
	add.s32 	%r573, %r572, %r571;
	min.s32 	%r574, %r570, %r573;
	st.shared.u32 	[%r14+128], %r574;
	ld.shared.u32 	%r575, [%r14+8448];
	ld.shared.u32 	%r576, [%r12+8428];
	ld.shared.u32 	%r577, [%r21+7148];
	add.s32 	%r578, %r577, %r576;
	min.s32 	%r579, %r575, %r578;
	st.shared.u32 	[%r14+8448], %r579;
	bar.sync 	0;
	ld.shared.u32 	%r580, [%r14];
	ld.shared.u32 	%r581, [%r12+112];
	ld.shared.u32 	%r582, [%r21+7280];
	add.s32 	%r583, %r582, %r581;
	min.s32 	%r584, %r580, %r583;
	st.shared.u32 	[%r14], %r584;
	ld.shared.u32 	%r585, [%r14+8320];
	ld.shared.u32 	%r586, [%r12+8432];
	ld.shared.u32 	%r587, [%r21+7280];
	add.s32 	%r588, %r587, %r586;
	min.s32 	%r589, %r585, %r588;
	st.shared.u32 	[%r14+8320], %r589;
	ld.shared.u32 	%r590, [%r14+128];
	ld.shared.u32 	%r591, [%r12+112];
	ld.shared.u32 	%r592, [%r21+7408];
	add.s32 	%r593, %r592, %r591;
	min.s32 	%r594, %r590, %r593;
	st.shared.u32 	[%r14+128], %r594;
	ld.shared.u32 	%r595, [%r14+8448];
	ld.shared.u32 	%r596, [%r12+8432];
	ld.shared.u32 	%r597, [%r21+7408];
	add.s32 	%r598, %r597, %r596;
	min.s32 	%r599, %r595, %r598;
	st.shared.u32 	[%r14+8448], %r599;
	bar.sync 	0;
	ld.shared.u32 	%r600, [%r14];
	ld.shared.u32 	%r601, [%r12+116];
	ld.shared.u32 	%r602, [%r21+7540];
	add.s32 	%r603, %r602, %r601;
	min.s32 	%r604, %r600, %r603;
	st.shared.u32 	[%r14], %r604;
	ld.shared.u32 	%r605, [%r14+8320];
	ld.shared.u32 	%r606, [%r12+8436];
	ld.shared.u32 	%r607, [%r21+7540];
	add.s32 	%r608, %r607, %r606;
	min.s32 	%r609, %r605, %r608;
	st.shared.u32 	[%r14+8320], %r609;
	ld.shared.u32 	%r610, [%r14+128];
	ld.shared.u32 	%r611, [%r12+116];
	ld.shared.u32 	%r612, [%r21+7668];
	add.s32 	%r613, %r612, %r611;
	min.s32 	%r614, %r610, %r613;
	st.shared.u32 	[%r14+128], %r614;
	ld.shared.u32 	%r615, [%r14+8448];
	ld.shared.u32 	%r616, [%r12+8436];
	ld.shared.u32 	%r617, [%r21+7668];
	add.s32 	%r618, %r617, %r616;
	min.s32 	%r619, %r615, %r618;
	st.shared.u32 	[%r14+8448], %r619;
	bar.sync 	0;
	ld.shared.u32 	%r620, [%r14];
	ld.shared.u32 	%r621, [%r12+120];
	ld.shared.u32 	%r622, [%r21+7800];
	add.s32 	%r623, %r622, %r621;
	min.s32 	%r624, %r620, %r623;
	st.shared.u32 	[%r14], %r624;
	ld.shared.u32 	%r625, [%r14+8320];
	ld.shared.u32 	%r626, [%r12+8440];
	ld.shared.u32 	%r627, [%r21+7800];
	add.s32 	%r628, %r627, %r626;
	min.s32 	%r629, %r625, %r628;
	st.shared.u32 	[%r14+8320], %r629;
	ld.shared.u32 	%r630, [%r14+128];
	ld.shared.u32 	%r631, [%r12+120];
	ld.shared.u32 	%r632, [%r21+7928];
	add.s32 	%r633, %r632, %r631;
	min.s32 	%r634, %r630, %r633;
	st.shared.u32 	[%r14+128], %r634;
	ld.shared.u32 	%r635, [%r14+8448];
	ld.shared.u32 	%r636, [%r12+8440];
	ld.shared.u32 	%r637, [%r21+7928];
	add.s32 	%r638, %r637, %r636;
	min.s32 	%r639, %r635, %r638;
	st.shared.u32 	[%r14+8448], %r639;
	bar.sync 	0;
	ld.shared.u32 	%r640, [%r14];
	ld.shared.u32 	%r641, [%r12+124];
	ld.shared.u32 	%r642, [%r21+8060];
	add.s32 	%r643, %r642, %r641;
	min.s32 	%r644, %r640, %r643;
	st.shared.u32 	[%r14], %r644;
	ld.shared.u32 	%r645, [%r14+8320];
	ld.shared.u32 	%r646, [%r12+8444];
	ld.shared.u32 	%r647, [%r21+8060];
	add.s32 	%r648, %r647, %r646;
	min.s32 	%r649, %r645, %r648;
	st.shared.u32 	[%r14+8320], %r649;
	ld.shared.u32 	%r650, [%r14+128];
	ld.shared.u32 	%r651, [%r12+124];
	ld.shared.u32 	%r652, [%r21+8188];
	add.s32 	%r653, %r652, %r651;
	min.s32 	%r654, %r650, %r653;
	st.shared.u32 	[%r14+128], %r654;
	ld.shared.u32 	%r655, [%r14+8448];
	ld.shared.u32 	%r656, [%r12+8444];
	ld.shared.u32 	%r657, [%r21+8188];
	add.s32 	%r658, %r657, %r656;
	min.s32 	%r659, %r655, %r658;
	st.shared.u32 	[%r14+8448], %r659;
	bar.sync 	0;
	ld.shared.u32 	%r660, [%r14];
	ld.shared.u32 	%r661, [%r12+128];
	ld.shared.u32 	%r662, [%r21+8320];
	add.s32 	%r663, %r662, %r661;
	min.s32 	%r664, %r660, %r663;
	st.shared.u32 	[%r14], %r664;
	ld.shared.u32 	%r665, [%r14+8320];
	ld.shared.u32 	%r666, [%r12+8448];
	ld.shared.u32 	%r667, [%r21+8320];
	add.s32 	%r668, %r667, %r666;
	min.s32 	%r669, %r665, %r668;
	st.shared.u32 	[%r14+8320], %r669;
	ld.shared.u32 	%r670, [%r14+128];
	ld.shared.u32 	%r671, [%r12+128];
	ld.shared.u32 	%r672, [%r21+8448];
	add.s32 	%r673, %r672, %r671;
	min.s32 	%r674, %r670, %r673;
	st.shared.u32 	[%r14+128], %r674;
	ld.shared.u32 	%r675, [%r14+8448];
	ld.shared.u32 	%r676, [%r12+8448];
	ld.shared.u32 	%r677, [%r21+8448];
	add.s32 	%r678, %r677, %r676;
	min.s32 	%r679, %r675, %r678;
	st.shared.u32 	[%r14+8448], %r679;
	bar.sync 	0;
	ld.shared.u32 	%r680, [%r14];
	ld.shared.u32 	%r681, [%r12+132];
	ld.shared.u32 	%r682, [%r21+8580];
	add.s32 	%r683, %r682, %r681;
	min.s32 	%r684, %r680, %r683;
	st.shared.u32 	[%r14], %r684;
	ld.shared.u32 	%r685, [%r14+8320];
	ld.shared.u32 	%r686, [%r12+8452];
	ld.shared.u32 	%r687, [%r21+8580];
	add.s32 	%r688, %r687, %r686;
	min.s32 	%r689, %r685, %r688;
	st.shared.u32 	[%r14+8320], %r689;
	ld.shared.u32 	%r690, [%r14+128];
	ld.shared.u32 	%r691, [%r12+132];
	ld.shared.u32 	%r692, [%r21+8708];
	add.s32 	%r693, %r692, %r691;
	min.s32 	%r694, %r690, %r693;
	st.shared.u32 	[%r14+128], %r694;
	ld.shared.u32 	%r695, [%r14+8448];
	ld.shared.u32 	%r696, [%r12+8452];
	ld.shared.u32 	%r697, [%r21+8708];
	add.s32 	%r698, %r697, %r696;
	min.s32 	%r699, %r695, %r698;
	st.shared.u32 	[%r14+8448], %r699;
	bar.sync 	0;
	ld.shared.u32 	%r700, [%r14];
	ld.shared.u32 	%r701, [%r12+136];
	ld.shared.u32 	%r702, [%r21+8840];
	add.s32 	%r703, %r702, %r701;
	min.s32 	%r704, %r700, %r703;
	st.shared.u32 	[%r14], %r704;
	ld.shared.u32 	%r705, [%r14+8320];
	ld.shared.u32 	%r706, [%r12+8456];
	ld.shared.u32 	%r707, [%r21+8840];
	add.s32 	%r708, %r707, %r706;
	min.s32 	%r709, %r705, %r708;
	st.shared.u32 	[%r14+8320], %r709;
	ld.shared.u32 	%r710, [%r14+128];
	ld.shared.u32 	%r711, [%r12+136];
	ld.shared.u32 	%r712, [%r21+8968];
	add.s32 	%r713, %r712, %r711;
	min.s32 	%r714, %r710, %r713;
	st.shared.u32 	[%r14+128], %r714;
	ld.shared.u32 	%r715, [%r14+8448];
	ld.shared.u32 	%r716, [%r12+8456];
	ld.shared.u32 	%r717, [%r21+8968];
	add.s32 	%r718, %r717, %r716;
	min.s32 	%r719, %r715, %r718;
	st.shared.u32 	[%r14+8448], %r719;
	bar.sync 	0;
	ld.shared.u32 	%r720, [%r14];
	ld.shared.u32 	%r721, [%r12+140];
	ld.shared.u32 	%r722, [%r21+9100];
	add.s32 	%r723, %r722, %r721;
	min.s32 	%r724, %r720, %r723;
	st.shared.u32 	[%r14], %r724;
	ld.shared.u32 	%r725, [%r14+8320];
	ld.shared.u32 	%r726, [%r12+8460];
	ld.shared.u32 	%r727, [%r21+9100];
	add.s32 	%r728, %r727, %r726;
	min.s32 	%r729, %r725, %r728;
	st.shared.u32 	[%r14+8320], %r729;
	ld.shared.u32 	%r730, [%r14+128];
	ld.shared.u32 	%r731, [%r12+140];
	ld.shared.u32 	%r732, [%r21+9228];
	add.s32 	%r733, %r732, %r731;
	min.s32 	%r734, %r730, %r733;
	st.shared.u32 	[%r14+128], %r734;
	ld.shared.u32 	%r735, [%r14+8448];
	ld.shared.u32 	%r736, [%r12+8460];
	ld.shared.u32 	%r737, [%r21+9228];
	add.s32 	%r738, %r737, %r736;
	min.s32 	%r739, %r735, %r738;
	st.shared.u32 	[%r14+8448], %r739;
	bar.sync 	0;
	ld.shared.u32 	%r740, [%r14];
	ld.shared.u32 	%r741, [%r12+144];
	ld.shared.u32 	%r742, [%r21+9360];
	add.s32 	%r743, %r742, %r741;
	min.s32 	%r744, %r740, %r743;
	st.shared.u32 	[%r14], %r744;
	ld.shared.u32 	%r745, [%r14+8320];
	ld.shared.u32 	%r746, [%r12+8464];
	ld.shared.u32 	%r747, [%r21+9360];
	add.s32 	%r748, %r747, %r746;
	min.s32 	%r749, %r745, %r748;
	st.shared.u32 	[%r14+8320], %r749;
	ld.shared.u32 	%r750, [%r14+128];
	ld.shared.u32 	%r751, [%r12+144];
	ld.shared.u32 	%r752, [%r21+9488];
	add.s32 	%r753, %r752, %r751;
	min.s32 	%r754, %r750, %r753;
	st.shared.u32 	[%r14+128], %r754;
	ld.shared.u32 	%r755, [%r14+8448];
	ld.shared.u32 	%r756, [%r12+8464];
	ld.shared.u32 	%r757, [%r21+9488];
	add.s32 	%r758, %r757, %r756;
	min.s32 	%r759, %r755, %r758;
	st.shared.u32 	[%r14+8448], %r759;
	bar.sync 	0;
	ld.shared.u32 	%r760, [%r14];
	ld.shared.u32 	%r761, [%r12+148];
	ld.shared.u32 	%r762, [%r21+9620];
	add.s32 	%r763, %r762, %r761;
	min.s32 	%r764, %r760, %r763;
	st.shared.u32 	[%r14], %r764;
	ld.shared.u32 	%r765, [%r14+8320];
	ld.shared.u32 	%r766, [%r12+8468];
	ld.shared.u32 	%r767, [%r21+9620];
	add.s32 	%r768, %r767, %r766;
	min.s32 	%r769, %r765, %r768;
	st.shared.u32 	[%r14+8320], %r769;
	ld.shared.u32 	%r770, [%r14+128];
	ld.shared.u32 	%r771, [%r12+148];
	ld.shared.u32 	%r772, [%r21+9748];
	add.s32 	%r773, %r772, %r771;
	min.s32 	%r774, %r770, %r773;
	st.shared.u32 	[%r14+128], %r774;
	ld.shared.u32 	%r775, [%r14+8448];
	ld.shared.u32 	%r776, [%r12+8468];
	ld.shared.u32 	%r777, [%r21+9748];
	add.s32 	%r778, %r777, %r776;
	min.s32 	%r779, %r775, %r778;
	st.shared.u32 	[%r14+8448], %r779;
	bar.sync 	0;
	ld.shared.u32 	%r780, [%r14];
	ld.shared.u32 	%r781, [%r12+152];
	ld.shared.u32 	%r782, [%r21+9880];
	add.s32 	%r783, %r782, %r781;
	min.s32 	%r784, %r780, %r783;
	st.shared.u32 	[%r14], %r784;
	ld.shared.u32 	%r785, [%r14+8320];
	ld.shared.u32 	%r786, [%r12+8472];
	ld.shared.u32 	%r787, [%r21+9880];
	add.s32 	%r788, %r787, %r786;
	min.s32 	%r789, %r785, %r788;
	st.shared.u32 	[%r14+8320], %r789;
	ld.shared.u32 	%r790, [%r14+128];
	ld.shared.u32 	%r791, [%r12+152];
	ld.shared.u32 	%r792, [%r21+10008];
	add.s32 	%r793, %r792, %r791;
	min.s32 	%r794, %r790, %r793;
	st.shared.u32 	[%r14+128], %r794;
	ld.shared.u32 	%r795, [%r14+8448];
	ld.shared.u32 	%r796, [%r12+8472];
	ld.shared.u32 	%r797, [%r21+10008];
	add.s32 	%r798, %r797, %r796;
	min.s32 	%r799, %r795, %r798;
	st.shared.u32 	[%r14+8448], %r799;
	bar.sync 	0;
	ld.shared.u32 	%r800, [%r14];
	ld.shared.u32 	%r801, [%r12+156];
	ld.shared.u32 	%r802, [%r21+10140];
	add.s32 	%r803, %r802, %r801;
	min.s32 	%r804, %r800, %r803;
	st.shared.u32 	[%r14], %r804;
	ld.shared.u32 	%r805, [%r14+8320];
	ld.shared.u32 	%r806, [%r12+8476];
	ld.shared.u32 	%r807, [%r21+10140];
	add.s32 	%r808, %r807, %r806;
	min.s32 	%r809, %r805, %r808;
	st.shared.u32 	[%r14+8320], %r809;
	ld.shared.u32 	%r810, [%r14+128];
	ld.shared.u32 	%r811, [%r12+156];
	ld.shared.u32 	%r812, [%r21+10268];
	add.s32 	%r813, %r812, %r811;
	min.s32 	%r814, %r810, %r813;
	st.shared.u32 	[%r14+128], %r814;
	ld.shared.u32 	%r815, [%r14+8448];
	ld.shared.u32 	%r816, [%r12+8476];
	ld.shared.u32 	%r817, [%r21+10268];
	add.s32 	%r818, %r817, %r816;
	min.s32 	%r819, %r815, %r818;
	st.shared.u32 	[%r14+8448], %r819;
	bar.sync 	0;
	ld.shared.u32 	%r820, [%r14];
	ld.shared.u32 	%r821, [%r12+160];
	ld.shared.u32 	%r822, [%r21+10400];
	add.s32 	%r823, %r822, %r821;
	min.s32 	%r824, %r820, %r823;
	st.shared.u32 	[%r14], %r824;
	ld.shared.u32 	%r825, [%r14+8320];
	ld.shared.u32 	%r826, [%r12+8480];
	ld.shared.u32 	%r827, [%r21+10400];
	add.s32 	%r828, %r827, %r826;
	min.s32 	%r829, %r825, %r828;
	st.shared.u32 	[%r14+8320], %r829;
	ld.shared.u32 	%r830, [%r14+128];
	ld.shared.u32 	%r831, [%r12+160];
	ld.shared.u32 	%r832, [%r21+10528];
	add.s32 	%r833, %r832, %r831;
	min.s32 	%r834, %r830, %r833;
	st.shared.u32 	[%r14+128], %r834;
	ld.shared.u32 	%r835, [%r14+8448];
	ld.shared.u32 	%r836, [%r12+8480];
	ld.shared.u32 	%r837, [%r21+10528];
	add.s32 	%r838, %r837, %r836;
	min.s32 	%r839, %r835, %r838;
	st.shared.u32 	[%r14+8448], %r839;
	bar.sync 	0;
	ld.shared.u32 	%r840, [%r14];
	ld.shared.u32 	%r841, [%r12+164];
	ld.shared.u32 	%r842, [%r21+10660];
	add.s32 	%r843, %r842, %r841;
	min.s32 	%r844, %r840, %r843;
	st.shared.u32 	[%r14], %r844;
	ld.shared.u32 	%r845, [%r14+8320];
	ld.shared.u32 	%r846, [%r12+8484];
	ld.shared.u32 	%r847, [%r21+10660];
	add.s32 	%r848, %r847, %r846;
	min.s32 	%r849, %r845, %r848;
	st.shared.u32 	[%r14+8320], %r849;
	ld.shared.u32 	%r850, [%r14+128];
	ld.shared.u32 	%r851, [%r12+164];
	ld.shared.u32 	%r852, [%r21+10788];
	add.s32 	%r853, %r852, %r851;
	min.s32 	%r854, %r850, %r853;
	st.shared.u32 	[%r14+128], %r854;
	ld.shared.u32 	%r855, [%r14+8448];
	ld.shared.u32 	%r856, [%r12+8484];
	ld.shared.u32 	%r857, [%r21+10788];
	add.s32 	%r858, %r857, %r856;
	min.s32 	%r859, %r855, %r858;
	st.shared.u32 	[%r14+8448], %r859;
	bar.sync 	0;
	ld.shared.u32 	%r860, [%r14];
	ld.shared.u32 	%r861, [%r12+168];
	ld.shared.u32 	%r862, [%r21+10920];
	add.s32 	%r863, %r862, %r861;
	min.s32 	%r864, %r860, %r863;
	st.shared.u32 	[%r14], %r864;
	ld.shared.u32 	%r865, [%r14+8320];
	ld.shared.u32 	%r866, [%r12+8488];
	ld.shared.u32 	%r867, [%r21+10920];
	add.s32 	%r868, %r867, %r866;
	min.s32 	%r869, %r865, %r868;
	st.shared.u32 	[%r14+8320], %r869;
	ld.shared.u32 	%r870, [%r14+128];
	ld.shared.u32 	%r871, [%r12+168];
	ld.shared.u32 	%r872, [%r21+11048];
	add.s32 	%r873, %r872, %r871;
	min.s32 	%r874, %r870, %r873;
	st.shared.u32 	[%r14+128], %r874;
	ld.shared.u32 	%r875, [%r14+8448];
	ld.shared.u32 	%r876, [%r12+8488];
	ld.shared.u32 	%r877, [%r21+11048];
	add.s32 	%r878, %r877, %r876;
	min.s32 	%r879, %r875, %r878;
	st.shared.u32 	[%r14+8448], %r879;
	bar.sync 	0;
	ld.shared.u32 	%r880, [%r14];
	ld.shared.u32 	%r881, [%r12+172];
	ld.shared.u32 	%r882, [%r21+11180];
	add.s32 	%r883, %r882, %r881;
	min.s32 	%r884, %r880, %r883;
	st.shared.u32 	[%r14], %r884;
	ld.shared.u32 	%r885, [%r14+8320];
	ld.shared.u32 	%r886, [%r12+8492];
	ld.shared.u32 	%r887, [%r21+11180];
	add.s32 	%r888, %r887, %r886;
	min.s32 	%r889, %r885, %r888;
	st.shared.u32 	[%r14+8320], %r889;
	ld.shared.u32 	%r890, [%r14+128];
	ld.shared.u32 	%r891, [%r12+172];
	ld.shared.u32 	%r892, [%r21+11308];
	add.s32 	%r893, %r892, %r891;
	min.s32 	%r894, %r890, %r893;
	st.shared.u32 	[%r14+128], %r894;
	ld.shared.u32 	%r895, [%r14+8448];
	ld.shared.u32 	%r896, [%r12+8492];
	ld.shared.u32 	%r897, [%r21+11308];
	add.s32 	%r898, %r897, %r896;
	min.s32 	%r899, %r895, %r898;
	st.shared.u32 	[%r14+8448], %r899;
	bar.sync 	0;
	ld.shared.u32 	%r900, [%r14];
	ld.shared.u32 	%r901, [%r12+176];
	ld.shared.u32 	%r902, [%r21+11440];
	add.s32 	%r903, %r902, %r901;
	min.s32 	%r904, %r900, %r903;
	st.shared.u32 	[%r14], %r904;
	ld.shared.u32 	%r905, [%r14+8320];
	ld.shared.u32 	%r906, [%r12+8496];
	ld.shared.u32 	%r907, [%r21+11440];
	add.s32 	%r908, %r907, %r906;
	min.s32 	%r909, %r905, %r908;
	st.shared.u32 	[%r14+8320], %r909;
	ld.shared.u32 	%r910, [%r14+128];
	ld.shared.u32 	%r911, [%r12+176];
	ld.shared.u32 	%r912, [%r21+11568];
	add.s32 	%r913, %r912, %r911;
	min.s32 	%r914, %r910, %r913;
	st.shared.u32 	[%r14+128], %r914;
	ld.shared.u32 	%r915, [%r14+8448];
	ld.shared.u32 	%r916, [%r12+8496];
	ld.shared.u32 	%r917, [%r21+11568];
	add.s32 	%r918, %r917, %r916;
	min.s32 	%r919, %r915, %r918;
	st.shared.u32 	[%r14+8448], %r919;
	bar.sync 	0;
	ld.shared.u32 	%r920, [%r14];
	ld.shared.u32 	%r921, [%r12+180];
	ld.shared.u32 	%r922, [%r21+11700];
	add.s32 	%r923, %r922, %r921;
	min.s32 	%r924, %r920, %r923;
	st.shared.u32 	[%r14], %r924;
	ld.shared.u32 	%r925, [%r14+8320];
	ld.shared.u32 	%r926, [%r12+8500];
	ld.shared.u32 	%r927, [%r21+11700];
	add.s32 	%r928, %r927, %r926;
	min.s32 	%r929, %r925, %r928;
	st.shared.u32 	[%r14+8320], %r929;
	ld.shared.u32 	%r930, [%r14+128];
	ld.shared.u32 	%r931, [%r12+180];
	ld.shared.u32 	%r932, [%r21+11828];
	add.s32 	%r933, %r932, %r931;
	min.s32 	%r934, %r930, %r933;
	st.shared.u32 	[%r14+128], %r934;
	ld.shared.u32 	%r935, [%r14+8448];
	ld.shared.u32 	%r936, [%r12+8500];
	ld.shared.u32 	%r937, [%r21+11828];
	add.s32 	%r938, %r937, %r936;
	min.s32 	%r939, %r935, %r938;
	st.shared.u32 	[%r14+8448], %r939;
	bar.sync 	0;
	ld.shared.u32 	%r940, [%r14];
	ld.shared.u32 	%r941, [%r12+184];
	ld.shared.u32 	%r942, [%r21+11960];
	add.s32 	%r943, %r942, %r941;
	min.s32 	%r944, %r940, %r943;
	st.shared.u32 	[%r14], %r944;
	ld.shared.u32 	%r945, [%r14+8320];
	ld.shared.u32 	%r946, [%r12+8504];
	ld.shared.u32 	%r947, [%r21+11960];
	add.s32 	%r948, %r947, %r946;
	min.s32 	%r949, %r945, %r948;
	st.shared.u32 	[%r14+8320], %r949;
	ld.shared.u32 	%r950, [%r14+128];
	ld.shared.u32 	%r951, [%r12+184];
	ld.shared.u32 	%r952, [%r21+12088];
	add.s32 	%r953, %r952, %r951;
	min.s32 	%r954, %r950, %r953;
	st.shared.u32 	[%r14+128], %r954;
	ld.shared.u32 	%r955, [%r14+8448];
	ld.shared.u32 	%r956, [%r12+8504];
	ld.shared.u32 	%r957, [%r21+12088];
	add.s32 	%r958, %r957, %r956;
	min.s32 	%r959, %r955, %r958;
	st.shared.u32 	[%r14+8448], %r959;
	bar.sync 	0;
	ld.shared.u32 	%r960, [%r14];
	ld.shared.u32 	%r961, [%r12+188];
	ld.shared.u32 	%r962, [%r21+12220];
	add.s32 	%r963, %r962, %r961;
	min.s32 	%r964, %r960, %r963;
	st.shared.u32 	[%r14], %r964;
	ld.shared.u32 	%r965, [%r14+8320];
	ld.shared.u32 	%r966, [%r12+8508];
	ld.shared.u32 	%r967, [%r21+12220];
	add.s32 	%r968, %r967, %r966;
	min.s32 	%r969, %r965, %r968;
	st.shared.u32 	[%r14+8320], %r969;
	ld.shared.u32 	%r970, [%r14+128];
	ld.shared.u32 	%r971, [%r12+188];
	ld.shared.u32 	%r972, [%r21+12348];
	add.s32 	%r973, %r972, %r971;
	min.s32 	%r974, %r970, %r973;
	st.shared.u32 	[%r14+128], %r974;
	ld.shared.u32 	%r975, [%r14+8448];
	ld.shared.u32 	%r976, [%r12+8508];
	ld.shared.u32 	%r977, [%r21+12348];
	add.s32 	%r978, %r977, %r976;
	min.s32 	%r979, %r975, %r978;
	st.shared.u32 	[%r14+8448], %r979;
	bar.sync 	0;
	ld.shared.u32 	%r980, [%r14];
	ld.shared.u32 	%r981, [%r12+192];
	ld.shared.u32 	%r982, [%r21+12480];
	add.s32 	%r983, %r982, %r981;
	min.s32 	%r984, %r980, %r983;
	st.shared.u32 	[%r14], %r984;
	ld.shared.u32 	%r985, [%r14+8320];
	ld.shared.u32 	%r986, [%r12+8512];
	ld.shared.u32 	%r987, [%r21+12480];
	add.s32 	%r988, %r987, %r986;
	min.s32 	%r989, %r985, %r988;
	st.shared.u32 	[%r14+8320], %r989;
	ld.shared.u32 	%r990, [%r14+128];
	ld.shared.u32 	%r991, [%r12+192];
	ld.shared.u32 	%r992, [%r21+12608];
	add.s32 	%r993, %r992, %r991;
	min.s32 	%r994, %r990, %r993;
	st.shared.u32 	[%r14+128], %r994;
	ld.shared.u32 	%r995, [%r14+8448];
	ld.shared.u32 	%r996, [%r12+8512];
	ld.shared.u32 	%r997, [%r21+12608];
	add.s32 	%r998, %r997, %r996;
	min.s32 	%r999, %r995, %r998;
	st.shared.u32 	[%r14+8448], %r999;
	bar.sync 	0;
	ld.shared.u32 	%r1000, [%r14];
	ld.shared.u32 	%r1001, [%r12+196];
	ld.shared.u32 	%r1002, [%r21+12740];
	add.s32 	%r1003, %r1002, %r1001;
	min.s32 	%r1004, %r1000, %r1003;
	st.shared.u32 	[%r14], %r1004;
	ld.shared.u32 	%r1005, [%r14+8320];
	ld.shared.u32 	%r1006, [%r12+8516];
	ld.shared.u32 	%r1007, [%r21+12740];
	add.s32 	%r1008, %r1007, %r1006;
	min.s32 	%r1009, %r1005, %r1008;
	st.shared.u32 	[%r14+8320], %r1009;
	ld.shared.u32 	%r1010, [%r14+128];
	ld.shared.u32 	%r1011, [%r12+196];
	ld.shared.u32 	%r1012, [%r21+12868];
	add.s32 	%r1013, %r1012, %r1011;
	min.s32 	%r1014, %r1010, %r1013;
	st.shared.u32 	[%r14+128], %r1014;
	ld.shared.u32 	%r1015, [%r14+8448];
	ld.shared.u32 	%r1016, [%r12+8516];
	ld.shared.u32 	%r1017, [%r21+12868];
	add.s32 	%r1018, %r1017, %r1016;
	min.s32 	%r1019, %r1015, %r1018;
	st.shared.u32 	[%r14+8448], %r1019;
	bar.sync 	0;
	ld.shared.u32 	%r1020, [%r14];
	ld.shared.u32 	%r1021, [%r12+200];
	ld.shared.u32 	%r1022, [%r21+13000];
	add.s32 	%r1023, %r1022, %r1021;
	min.s32 	%r1024, %r1020, %r1023;
	st.shared.u32 	[%r14], %r1024;
	ld.shared.u32 	%r1025, [%r14+8320];
	ld.shared.u32 	%r1026, [%r12+8520];
	ld.shared.u32 	%r1027, [%r21+13000];
	add.s32 	%r1028, %r1027, %r1026;
	min.s32 	%r1029, %r1025, %r1028;
	st.shared.u32 	[%r14+8320], %r1029;
	ld.shared.u32 	%r1030, [%r14+128];
	ld.shared.u32 	%r1031, [%r12+200];
	ld.shared.u32 	%r1032, [%r21+13128];
	add.s32 	%r1033, %r1032, %r1031;
	min.s32 	%r1034, %r1030, %r1033;
	st.shared.u32 	[%r14+128], %r1034;
	ld.shared.u32 	%r1035, [%r14+8448];
	ld.shared.u32 	%r1036, [%r12+8520];
	ld.shared.u32 	%r1037, [%r21+13128];
	add.s32 	%r1038, %r1037, %r1036;
	min.s32 	%r1039, %r1035, %r1038;
	st.shared.u32 	[%r14+8448], %r1039;
	bar.sync 	0;
	ld.shared.u32 	%r1040, [%r14];
	ld.shared.u32 	%r1041, [%r12+204];
	ld.shared.u32 	%r1042, [%r21+13260];
	add.s32 	%r1043, %r1042, %r1041;
	min.s32 	%r1044, %r1040, %r1043;
	st.shared.u32 	[%r14], %r1044;
	ld.shared.u32 	%r1045, [%r14+8320];
	ld.shared.u32 	%r1046, [%r12+8524];
	ld.shared.u32 	%r1047, [%r21+13260];
	add.s32 	%r1048, %r1047, %r1046;
	min.s32 	%r1049, %r1045, %r1048;
	st.shared.u32 	[%r14+8320], %r1049;
	ld.shared.u32 	%r1050, [%r14+128];
	ld.shared.u32 	%r1051, [%r12+204];
	ld.shared.u32 	%r1052, [%r21+13388];
	add.s32 	%r1053, %r1052, %r1051;
	min.s32 	%r1054, %r1050, %r1053;
	st.shared.u32 	[%r14+128], %r1054;
	ld.shared.u32 	%r1055, [%r14+8448];
	ld.shared.u32 	%r1056, [%r12+8524];
	ld.shared.u32 	%r1057, [%r21+13388];
	add.s32 	%r1058, %r1057, %r1056;
	min.s32 	%r1059, %r1055, %r1058;
	st.shared.u32 	[%r14+8448], %r1059;
	bar.sync 	0;
	ld.shared.u32 	%r1060, [%r14];
	ld.shared.u32 	%r1061, [%r12+208];
	ld.shared.u32 	%r1062, [%r21+13520];
	add.s32 	%r1063, %r1062, %r1061;
	min.s32 	%r1064, %r1060, %r1063;
	st.shared.u32 	[%r14], %r1064;
	ld.shared.u32 	%r1065, [%r14+8320];
	ld.shared.u32 	%r1066, [%r12+8528];
	ld.shared.u32 	%r1067, [%r21+13520];
	add.s32 	%r1068, %r1067, %r1066;
	min.s32 	%r1069, %r1065, %r1068;
	st.shared.u32 	[%r14+8320], %r1069;
	ld.shared.u32 	%r1070, [%r14+128];
	ld.shared.u32 	%r1071, [%r12+208];
	ld.shared.u32 	%r1072, [%r21+13648];
	add.s32 	%r1073, %r1072, %r1071;
	min.s32 	%r1074, %r1070, %r1073;
	st.shared.u32 	[%r14+128], %r1074;
	ld.shared.u32 	%r1075, [%r14+8448];
	ld.shared.u32 	%r1076, [%r12+8528];
	ld.shared.u32 	%r1077, [%r21+13648];
	add.s32 	%r1078, %r1077, %r1076;
	min.s32 	%r1079, %r1075, %r1078;
	st.shared.u32 	[%r14+8448], %r1079;
	bar.sync 	0;
	ld.shared.u32 	%r1080, [%r14];
	ld.shared.u32 	%r1081, [%r12+212];
	ld.shared.u32 	%r1082, [%r21+13780];
	add.s32 	%r1083, %r1082, %r1081;
	min.s32 	%r1084, %r1080, %r1083;
	st.shared.u32 	[%r14], %r1084;
	ld.shared.u32 	%r1085, [%r14+8320];
	ld.shared.u32 	%r1086, [%r12+8532];
	ld.shared.u32 	%r1087, [%r21+13780];
	add.s32 	%r1088, %r1087, %r1086;
	min.s32 	%r1089, %r1085, %r1088;
	st.shared.u32 	[%r14+8320], %r1089;
	ld.shared.u32 	%r1090, [%r14+128];
	ld.shared.u32 	%r1091, [%r12+212];
	ld.shared.u32 	%r1092, [%r21+13908];
	add.s32 	%r1093, %r1092, %r1091;
	min.s32 	%r1094, %r1090, %r1093;
	st.shared.u32 	[%r14+128], %r1094;
	ld.shared.u32 	%r1095, [%r14+8448];
	ld.shared.u32 	%r1096, [%r12+8532];
	ld.shared.u32 	%r1097, [%r21+13908];
	add.s32 	%r1098, %r1097, %r1096;
	min.s32 	%r1099, %r1095, %r1098;
	st.shared.u32 	[%r14+8448], %r1099;
	bar.sync 	0;
	ld.shared.u32 	%r1100, [%r14];
	ld.shared.u32 	%r1101, [%r12+216];
	ld.shared.u32 	%r1102, [%r21+14040];
	add.s32 	%r1103, %r1102, %r1101;
	min.s32 	%r1104, %r1100, %r1103;
	st.shared.u32 	[%r14], %r1104;
	ld.shared.u32 	%r1105, [%r14+8320];
	ld.shared.u32 	%r1106, [%r12+8536];
	ld.shared.u32 	%r1107, [%r21+14040];
	add.s32 	%r1108, %r1107, %r1106;
	min.s32 	%r1109, %r1105, %r1108;
	st.shared.u32 	[%r14+8320], %r1109;
	ld.shared.u32 	%r1110, [%r14+128];
	ld.shared.u32 	%r1111, [%r12+216];
	ld.shared.u32 	%r1112, [%r21+14168];
	add.s32 	%r1113, %r1112, %r1111;
	min.s32 	%r1114, %r1110, %r1113;
	st.shared.u32 	[%r14+128], %r1114;
	ld.shared.u32 	%r1115, [%r14+8448];
	ld.shared.u32 	%r1116, [%r12+8536];
	ld.shared.u32 	%r1117, [%r21+14168];
	add.s32 	%r1118, %r1117, %r1116;
	min.s32 	%r1119, %r1115, %r1118;
	st.shared.u32 	[%r14+8448], %r1119;
	bar.sync 	0;
	ld.shared.u32 	%r1120, [%r14];
	ld.shared.u32 	%r1121, [%r12+220];
	ld.shared.u32 	%r1122, [%r21+14300];
	add.s32 	%r1123, %r1122, %r1121;
	min.s32 	%r1124, %r1120, %r1123;
	st.shared.u32 	[%r14], %r1124;
	ld.shared.u32 	%r1125, [%r14+8320];
	ld.shared.u32 	%r1126, [%r12+8540];
	ld.shared.u32 	%r1127, [%r21+14300];
	add.s32 	%r1128, %r1127, %r1126;
	min.s32 	%r1129, %r1125, %r1128;
	st.shared.u32 	[%r14+8320], %r1129;
	ld.shared.u32 	%r1130, [%r14+128];
	ld.shared.u32 	%r1131, [%r12+220];
	ld.shared.u32 	%r1132, [%r21+14428];
	add.s32 	%r1133, %r1132, %r1131;
	min.s32 	%r1134, %r1130, %r1133;
	st.shared.u32 	[%r14+128], %r1134;
	ld.shared.u32 	%r1135, [%r14+8448];
	ld.shared.u32 	%r1136, [%r12+8540];
	ld.shared.u32 	%r1137, [%r21+14428];
	add.s32 	%r1138, %r1137, %r1136;
	min.s32 	%r1139, %r1135, %r1138;
	st.shared.u32 	[%r14+8448], %r1139;
	bar.sync 	0;
	ld.shared.u32 	%r1140, [%r14];
	ld.shared.u32 	%r1141, [%r12+224];
	ld.shared.u32 	%r1142, [%r21+14560];
	add.s32 	%r1143, %r1142, %r1141;
	min.s32 	%r1144, %r1140, %r1143;
	st.shared.u32 	[%r14], %r1144;
	ld.shared.u32 	%r1145, [%r14+8320];
	ld.shared.u32 	%r1146, [%r12+8544];
	ld.shared.u32 	%r1147, [%r21+14560];
	add.s32 	%r1148, %r1147, %r1146;
	min.s32 	%r1149, %r1145, %r1148;
	st.shared.u32 	[%r14+8320], %r1149;
	ld.shared.u32 	%r1150, [%r14+128];
	ld.shared.u32 	%r1151, [%r12+224];
	ld.shared.u32 	%r1152, [%r21+14688];
	add.s32 	%r1153, %r1152, %r1151;
	min.s32 	%r1154, %r1150, %r1153;
	st.shared.u32 	[%r14+128], %r1154;
	ld.shared.u32 	%r1155, [%r14+8448];
	ld.shared.u32 	%r1156, [%r12+8544];
	ld.shared.u32 	%r1157, [%r21+14688];
	add.s32 	%r1158, %r1157, %r1156;
	min.s32 	%r1159, %r1155, %r1158;
	st.shared.u32 	[%r14+8448], %r1159;
	bar.sync 	0;
	ld.shared.u32 	%r1160, [%r14];
	ld.shared.u32 	%r1161, [%r12+228];
	ld.shared.u32 	%r1162, [%r21+14820];
	add.s32 	%r1163, %r1162, %r1161;
	min.s32 	%r1164, %r1160, %r1163;
	st.shared.u32 	[%r14], %r1164;
	ld.shared.u32 	%r1165, [%r14+8320];
	ld.shared.u32 	%r1166, [%r12+8548];
	ld.shared.u32 	%r1167, [%r21+14820];
	add.s32 	%r1168, %r1167, %r1166;
	min.s32 	%r1169, %r1165, %r1168;
	st.shared.u32 	[%r14+8320], %r1169;
	ld.shared.u32 	%r1170, [%r14+128];
	ld.shared.u32 	%r1171, [%r12+228];
	ld.shared.u32 	%r1172, [%r21+14948];
	add.s32 	%r1173, %r1172, %r1171;
	min.s32 	%r1174, %r1170, %r1173;
	st.shared.u32 	[%r14+128], %r1174;
	ld.shared.u32 	%r1175, [%r14+8448];
	ld.shared.u32 	%r1176, [%r12+8548];
	ld.shared.u32 	%r1177, [%r21+14948];
	add.s32 	%r1178, %r1177, %r1176;
	min.s32 	%r1179, %r1175, %r1178;
	st.shared.u32 	[%r14+8448], %r1179;
	bar.sync 	0;
	ld.shared.u32 	%r1180, [%r14];
	ld.shared.u32 	%r1181, [%r12+232];
	ld.shared.u32 	%r1182, [%r21+15080];
	add.s32 	%r1183, %r1182, %r1181;
	min.s32 	%r1184, %r1180, %r1183;
	st.shared.u32 	[%r14], %r1184;
	ld.shared.u32 	%r1185, [%r14+8320];
	ld.shared.u32 	%r1186, [%r12+8552];
	ld.shared.u32 	%r1187, [%r21+15080];
	add.s32 	%r1188, %r1187, %r1186;
	min.s32 	%r1189, %r1185, %r1188;
	st.shared.u32 	[%r14+8320], %r1189;
	ld.shared.u32 	%r1190, [%r14+128];
	ld.shared.u32 	%r1191, [%r12+232];
	ld.shared.u32 	%r1192, [%r21+15208];
	add.s32 	%r1193, %r1192, %r1191;
	min.s32 	%r1194, %r1190, %r1193;
	st.shared.u32 	[%r14+128], %r1194;
	ld.shared.u32 	%r1195, [%r14+8448];
	ld.shared.u32 	%r1196, [%r12+8552];
	ld.shared.u32 	%r1197, [%r21+15208];
	add.s32 	%r1198, %r1197, %r1196;
	min.s32 	%r1199, %r1195, %r1198;
	st.shared.u32 	[%r14+8448], %r1199;
	bar.sync 	0;
	ld.shared.u32 	%r1200, [%r14];
	ld.shared.u32 	%r1201, [%r12+236];
	ld.shared.u32 	%r1202, [%r21+15340];
	add.s32 	%r1203, %r1202, %r1201;
	min.s32 	%r1204, %r1200, %r1203;
	st.shared.u32 	[%r14], %r1204;
	ld.shared.u32 	%r1205, [%r14+8320];
	ld.shared.u32 	%r1206, [%r12+8556];
	ld.shared.u32 	%r1207, [%r21+15340];
	add.s32 	%r1208, %r1207, %r1206;
	min.s32 	%r1209, %r1205, %r1208;
	st.shared.u32 	[%r14+8320], %r1209;
	ld.shared.u32 	%r1210, [%r14+128];
	ld.shared.u32 	%r1211, [%r12+236];
	ld.shared.u32 	%r1212, [%r21+15468];
	add.s32 	%r1213, %r1212, %r1211;
	min.s32 	%r1214, %r1210, %r1213;
	st.shared.u32 	[%r14+128], %r1214;
	ld.shared.u32 	%r1215, [%r14+8448];
	ld.shared.u32 	%r1216, [%r12+8556];
	ld.shared.u32 	%r1217, [%r21+15468];
	add.s32 	%r1218, %r1217, %r1216;
	min.s32 	%r1219, %r1215, %r1218;
	st.shared.u32 	[%r14+8448], %r1219;
	bar.sync 	0;
	ld.shared.u32 	%r1220, [%r14];
	ld.shared.u32 	%r1221, [%r12+240];
	ld.shared.u32 	%r1222, [%r21+15600];
	add.s32 	%r1223, %r1222, %r1221;
	min.s32 	%r1224, %r1220, %r1223;
	st.shared.u32 	[%r14], %r1224;
	ld.shared.u32 	%r1225, [%r14+8320];
	ld.shared.u32 	%r1226, [%r12+8560];
	ld.shared.u32 	%r1227, [%r21+15600];
	add.s32 	%r1228, %r1227, %r1226;
	min.s32 	%r1229, %r1225, %r1228;
	st.shared.u32 	[%r14+8320], %r1229;
	ld.shared.u32 	%r1230, [%r14+128];
	ld.shared.u32 	%r1231, [%r12+240];
	ld.shared.u32 	%r1232, [%r21+15728];
	add.s32 	%r1233, %r1232, %r1231;
	min.s32 	%r1234, %r1230, %r1233;
	st.shared.u32 	[%r14+128], %r1234;
	ld.shared.u32 	%r1235, [%r14+8448];
	ld.shared.u32 	%r1236, [%r12+8560];
	ld.shared.u32 	%r1237, [%r21+15728];
	add.s32 	%r1238, %r1237, %r1236;
	min.s32 	%r1239, %r1235, %r1238;
	st.shared.u32 	[%r14+8448], %r1239;
	bar.sync 	0;
	ld.shared.u32 	%r1240, [%r14];
	ld.shared.u32 	%r1241, [%r12+244];
	ld.shared.u32 	%r1242, [%r21+15860];
	add.s32 	%r1243, %r1242, %r1241;
	min.s32 	%r1244, %r1240, %r1243;
	st.shared.u32 	[%r14], %r1244;
	ld.shared.u32 	%r1245, [%r14+8320];
	ld.shared.u32 	%r1246, [%r12+8564];
	ld.shared.u32 	%r1247, [%r21+15860];
	add.s32 	%r1248, %r1247, %r1246;
	min.s32 	%r1249, %r1245, %r1248;
	st.shared.u32 	[%r14+8320], %r1249;
	ld.shared.u32 	%r1250, [%r14+128];
	ld.shared.u32 	%r1251, [%r12+244];
	ld.shared.u32 	%r1252, [%r21+15988];
	add.s32 	%r1253, %r1252, %r1251;
	min.s32 	%r1254, %r1250, %r1253;
	st.shared.u32 	[%r14+128], %r1254;
	ld.shared.u32 	%r1255, [%r14+8448];
	ld.shared.u32 	%r1256, [%r12+8564];
	ld.shared.u32 	%r1257, [%r21+15988];
	add.s32 	%r1258, %r1257, %r1256;
	min.s32 	%r1259, %r1255, %r1258;
	st.shared.u32 	[%r14+8448], %r1259;
	bar.sync 	0;
	ld.shared.u32 	%r1260, [%r14];
	ld.shared.u32 	%r1261, [%r12+248];
	ld.shared.u32 	%r1262, [%r21+16120];
	add.s32 	%r1263, %r1262, %r1261;
	min.s32 	%r1264, %r1260, %r1263;
	st.shared.u32 	[%r14], %r1264;
	ld.shared.u32 	%r1265, [%r14+8320];
	ld.shared.u32 	%r1266, [%r12+8568];
	ld.shared.u32 	%r1267, [%r21+16120];
	add.s32 	%r1268, %r1267, %r1266;
	min.s32 	%r1269, %r1265, %r1268;
	st.shared.u32 	[%r14+8320], %r1269;
	ld.shared.u32 	%r1270, [%r14+128];
	ld.shared.u32 	%r1271, [%r12+248];
	ld.shared.u32 	%r1272, [%r21+16248];
	add.s32 	%r1273, %r1272, %r1271;
	min.s32 	%r1274, %r1270, %r1273;
	st.shared.u32 	[%r14+128], %r1274;
	ld.shared.u32 	%r1275, [%r14+8448];
	ld.shared.u32 	%r1276, [%r12+8568];
	ld.shared.u32 	%r1277, [%r21+16248];
	add.s32 	%r1278, %r1277, %r1276;
	min.s32 	%r1279, %r1275, %r1278;
	st.shared.u32 	[%r14+8448], %r1279;
	bar.sync 	0;
	ld.shared.u32 	%r1280, [%r14];
	ld.shared.u32 	%r1281, [%r12+252];
	ld.shared.u32 	%r1282, [%r21+16380];
	add.s32 	%r1283, %r1282, %r1281;
	min.s32 	%r1284, %r1280, %r1283;
	st.shared.u32 	[%r14], %r1284;
	ld.shared.u32 	%r1285, [%r14+8320];
	ld.shared.u32 	%r1286, [%r12+8572];
	ld.shared.u32 	%r1287, [%r21+16380];
	add.s32 	%r1288, %r1287, %r1286;
	min.s32 	%r1289, %r1285, %r1288;
	st.shared.u32 	[%r14+8320], %r1289;
	ld.shared.u32 	%r1290, [%r14+128];
	ld.shared.u32 	%r1291, [%r12+252];
	ld.shared.u32 	%r1292, [%r21+16508];
	add.s32 	%r1293, %r1292, %r1291;
	min.s32 	%r1294, %r1290, %r1293;
	st.shared.u32 	[%r14+128], %r1294;
	ld.shared.u32 	%r1295, [%r14+8448];
	ld.shared.u32 	%r1296, [%r12+8572];
	ld.shared.u32 	%r1297, [%r21+16508];
	add.s32 	%r1298, %r1297, %r1296;
	min.s32 	%r1299, %r1295, %r1298;
	st.shared.u32 	[%r14+8448], %r1299;
	st.global.u32 	[%rd4], %r1284;
	st.global.u32 	[%rd6], %r1289;
	st.global.u32 	[%rd4+128], %r1294;
	st.global.u32 	[%rd6+128], %r1299;
	ret;

}
	// .globl	_Z13phase2_kernelPiii
.visible .entry _Z13phase2_kernelPiii(
	.param .u64 .ptr .align 1 _Z13phase2_kernelPiii_param_0,
	.param .u32 _Z13phase2_kernelPiii_param_1,
	.param .u32 _Z13phase2_kernelPiii_param_2
)
{
	.reg .pred 	%p<66>;
	.reg .b32 	%r<2354>;
	.reg .b64 	%rd<11>;
	// demoted variable
	.shared .align 4 .b8 _ZZ13phase2_kernelPiiiE8shared_p[16640];
	// demoted variable
	.shared .align 4 .b8 _ZZ13phase2_kernelPiiiE6shared[16640];
	ld.param.u64 	%rd3, [_Z13phase2_kernelPiii_param_0];
	ld.param.u32 	%r1031, [_Z13phase2_kernelPiii_param_1];
	ld.param.u32 	%r1032, [_Z13phase2_kernelPiii_param_2];
	cvta.to.global.u64 	%rd4, %rd3;
	shl.b32 	%r1033, %r1032, 6;
	mov.u32 	%r1034, %tid.y;
	mov.u32 	%r1035, %tid.x;
	mov.u32 	%r1036, %ctaid.x;
	setp.ge.s32 	%p1, %r1036, %r1032;
	selp.u32 	%r1037, 1, 0, %p1;
	add.s32 	%r1038, %r1036, %r1037;
	mov.u32 	%r1, %ctaid.y;
	setp.eq.s32 	%p2, %r1, 0;
	shl.b32 	%r1039, %r1038, 6;
	selp.b32 	%r1040, %r1039, 0, %p2;
	mad.lo.s32 	%r1041, %r1033, %r1, %r1034;
	add.s32 	%r1042, %r1041, %r1040;
	selp.b32 	%r1043, %r1033, 0, %p2;
	add.s32 	%r1044, %r1043, %r1035;
	mad.lo.s32 	%r1045, %r1039, %r1, %r1044;
	shl.b32 	%r1046, %r1031, 5;
	mad.lo.s32 	%r1047, %r1042, %r1031, %r1045;
	mul.wide.s32 	%rd5, %r1047, 4;
	add.s64 	%rd1, %rd4, %rd5;
	ld.global.u32 	%r1048, [%rd1];
	mul.lo.s32 	%r1049, %r1034, 260;
	mov.u32 	%r1050, _ZZ13phase2_kernelPiiiE6shared;
	add.s32 	%r2, %r1050, %r1049;
	shl.b32 	%r1051, %r1035, 2;
	add.s32 	%r3, %r2, %r1051;
	st.shared.u32 	[%r3], %r1048;
	add.s32 	%r1052, %r1047, %r1046;
	mul.wide.s32 	%rd6, %r1052, 4;
	add.s64 	%rd2, %rd4, %rd6;
	ld.global.u32 	%r1053, [%rd2];
	st.shared.u32 	[%r3+8320], %r1053;
	ld.global.u32 	%r1054, [%rd1+128];
	st.shared.u32 	[%r3+128], %r1054;
	ld.global.u32 	%r1055, [%rd2+128];
	st.shared.u32 	[%r3+8448], %r1055;
	add.s32 	%r1056, %r1033, %r1034;
	add.s32 	%r1057, %r1033, %r1035;
	mad.lo.s32 	%r1058, %r1056, %r1031, %r1057;
	mul.wide.s32 	%rd7, %r1058, 4;
	add.s64 	%rd8, %rd4, %rd7;
	ld.global.u32 	%r1059, [%rd8];
	mov.u32 	%r1060, _ZZ13phase2_kernelPiiiE8shared_p;
	add.s32 	%r4, %r1060, %r1049;
	add.s32 	%r1061, %r4, %r1051;
	st.shared.u32 	[%r1061], %r1059;
	add.s32 	%r1062, %r1056, 32;
	mad.lo.s32 	%r1063, %r1062, %r1031, %r1057;
	mul.wide.s32 	%rd9, %r1063, 4;
	add.s64 	%rd10, %rd4, %rd9;
	ld.global.u32 	%r1064, [%rd10];
	st.shared.u32 	[%r1061+8320], %r1064;
	ld.global.u32 	%r1065, [%rd8+128];
	st.shared.u32 	[%r1061+128], %r1065;
	ld.global.u32 	%r1066, [%rd10+128];
	st.shared.u32 	[%r1061+8448], %r1066;
	bar.sync 	0;
	ld.shared.u32 	%r5, [%r3+8448];
	add.s32 	%r6, %r1060, %r1051;
	add.s32 	%r7, %r1050, %r1051;
	@%p2 bra 	$L__BB1_2;
	ld.shared.u32 	%r1067, [%r3];
	ld.shared.u32 	%r1068, [%r4];
	ld.shared.u32 	%r1069, [%r7];
	add.s32 	%r1070, %r1069, %r1068;
	min.s32 	%r2036, %r1067, %r1070;
	st.shared.u32 	[%r3], %r2036;
	ld.shared.u32 	%r1071, [%r3+8320];
	ld.shared.u32 	%r2038, [%r4+8320];
	ld.shared.u32 	%r1072, [%r7];
	add.s32 	%r1073, %r1072, %r2038;
	min.s32 	%r2035, %r1071, %r1073;
	st.shared.u32 	[%r3+8320], %r2035;
	ld.shared.u32 	%r1074, [%r3+128];
	ld.shared.u32 	%r1075, [%r7+128];
	add.s32 	%r1076, %r1075, %r1068;
	min.s32 	%r2034, %r1074, %r1076;
	st.shared.u32 	[%r3+128], %r2034;
	ld.shared.u32 	%r2037, [%r7+128];
	bra.uni 	$L__BB1_3;
$L__BB1_2:
	ld.shared.u32 	%r1077, [%r3];
	ld.shared.u32 	%r1078, [%r2];
	ld.shared.u32 	%r1079, [%r6];
	add.s32 	%r1080, %r1079, %r1078;
	min.s32 	%r2036, %r1077, %r1080;
	st.shared.u32 	[%r3], %r2036;
	ld.shared.u32 	%r1081, [%r3+8320];
	ld.shared.u32 	%r1082, [%r2+8320];
	add.s32 	%r1083, %r1079, %r1082;
	min.s32 	%r2035, %r1081, %r1083;
	st.shared.u32 	[%r3+8320], %r2035;
	ld.shared.u32 	%r1084, [%r3+128];
	ld.shared.u32 	%r1085, [%r2];
	ld.shared.u32 	%r2037, [%r6+128];
	add.s32 	%r1086, %r2037, %r1085;
	min.s32 	%r2034, %r1084, %r1086;
	st.shared.u32 	[%r3+128], %r2034;
	ld.shared.u32 	%r2038, [%r2+8320];
$L__BB1_3:
	setp.eq.s32 	%p3, %r1, 0;
	add.s32 	%r1087, %r2038, %r2037;
	min.s32 	%r23, %r5, %r1087;
	@%p3 bra 	$L__BB1_5;
	ld.shared.u32 	%r1088, [%r4+4];
	ld.shared.u32 	%r1089, [%r7+260];
	add.s32 	%r1090, %r1089, %r1088;
	min.s32 	%r2041, %r2036, %r1090;
	st.shared.u32 	[%r3], %r2041;
	ld.shared.u32 	%r2043, [%r4+8324];
	ld.shared.u32 	%r1091, [%r7+260];
	add.s32 	%r1092, %r1091, %r2043;
	min.s32 	%r2040, %r2035, %r1092;
	st.shared.u32 	[%r3+8320], %r2040;
	ld.shared.u32 	%r1093, [%r7+388];
	add.s32 	%r1094, %r1093, %r1088;
	min.s32 	%r2039, %r2034, %r1094;
	st.shared.u32 	[%r3+128], %r2039;
	ld.shared.u32 	%r2042, [%r7+388];
	bra.uni 	$L__BB1_6;
$L__BB1_5:
	ld.shared.u32 	%r1095, [%r2+4];
	ld.shared.u32 	%r1096, [%r6+260];
	add.s32 	%r1097, %r1096, %r1095;
	min.s32 	%r2041, %r2036, %r1097;
	st.shared.u32 	[%r3], %r2041;
	ld.shared.u32 	%r1098, [%r2+8324];
	add.s32 	%r1099, %r1096, %r1098;
	min.s32 	%r2040, %r2035, %r1099;
	st.shared.u32 	[%r3+8320], %r2040;
	ld.shared.u32 	%r1100, [%r2+4];
	ld.shared.u32 	%r2042, [%r6+388];
	add.s32 	%r1101, %r2042, %r1100;
	min.s32 	%r2039, %r2034, %r1101;
	st.shared.u32 	[%r3+128], %r2039;
	ld.shared.u32 	%r2043, [%r2+8324];
$L__BB1_6:
	setp.eq.s32 	%p4, %r1, 0;
	add.s32 	%r1102, %r2043, %r2042;
	min.s32 	%r39, %r23, %r1102;
	st.shared.u32 	[%r3+8448], %r39;
	@%p4 bra 	$L__BB1_8;
	ld.shared.u32 	%r1103, [%r4+8];
	ld.shared.u32 	%r1104, [%r7+520];
	add.s32 	%r1105, %r1104, %r1103;
	min.s32 	%r2046, %r2041, %r1105;
	st.shared.u32 	[%r3], %r2046;
	ld.shared.u32 	%r2048, [%r4+8328];
	ld.shared.u32 	%r1106, [%r7+520];
	add.s32 	%r1107, %r1106, %r2048;
	min.s32 	%r2045, %r2040, %r1107;
	st.shared.u32 	[%r3+8320], %r2045;
	ld.shared.u32 	%r1108, [%r7+648];
	add.s32 	%r1109, %r1108, %r1103;
	min.s32 	%r2044, %r2039, %r1109;
	st.shared.u32 	[%r3+128], %r2044;
	ld.shared.u32 	%r2047, [%r7+648];
	bra.uni 	$L__BB1_9;
$L__BB1_8:
	ld.shared.u32 	%r1110, [%r2+8];
	ld.shared.u32 	%r1111, [%r6+520];
	add.s32 	%r1112, %r1111, %r1110;
	min.s32 	%r2046, %r2041, %r1112;
	st.shared.u32 	[%r3], %r2046;
	ld.shared.u32 	%r1113, [%r2+8328];
	add.s32 	%r1114, %r1111, %r1113;
	min.s32 	%r2045, %r2040, %r1114;
	st.shared.u32 	[%r3+8320], %r2045;
	ld.shared.u32 	%r1115, [%r2+8];
	ld.shared.u32 	%r2047, [%r6+648];
	add.s32 	%r1116, %r2047, %r1115;
	min.s32 	%r2044, %r2039, %r1116;
	st.shared.u32 	[%r3+128], %r2044;
	ld.shared.u32 	%r2048, [%r2+8328];
$L__BB1_9:
	setp.eq.s32 	%p5, %r1, 0;
	add.s32 	%r1117, %r2048, %r2047;
	min.s32 	%r55, %r39, %r1117;
	@%p5 bra 	$L__BB1_11;
	ld.shared.u32 	%r1118, [%r4+12];
	ld.shared.u32 	%r1119, [%r7+780];
	add.s32 	%r1120, %r1119, %r1118;
	min.s32 	%r2051, %r2046, %r1120;
	st.shared.u32 	[%r3], %r2051;
	ld.shared.u32 	%r2053, [%r4+8332];
	ld.shared.u32 	%r1121, [%r7+780];
	add.s32 	%r1122, %r1121, %r2053;
	min.s32 	%r2050, %r2045, %r1122;
	st.shared.u32 	[%r3+8320], %r2050;
	ld.shared.u32 	%r1123, [%r7+908];
	add.s32 	%r1124, %r1123, %r1118;
	min.s32 	%r2049, %r2044, %r1124;
	st.shared.u32 	[%r3+128], %r2049;
	ld.shared.u32 	%r2052, [%r7+908];
	bra.uni 	$L__BB1_12;
$L__BB1_11:
	ld.shared.u32 	%r1125, [%r2+12];
	ld.shared.u32 	%r1126, [%r6+780];
	add.s32 	%r1127, %r1126, %r1125;
	min.s32 	%r2051, %r2046, %r1127;
	st.shared.u32 	[%r3], %r2051;
	ld.shared.u32 	%r1128, [%r2+8332];
	add.s32 	%r1129, %r1126, %r1128;
	min.s32 	%r2050, %r2045, %r1129;
	st.shared.u32 	[%r3+8320], %r2050;
	ld.shared.u32 	%r1130, [%r2+12];
	ld.shared.u32 	%r2052, [%r6+908];
	add.s32 	%r1131, %r2052, %r1130;
	min.s32 	%r2049, %r2044, %r1131;
	st.shared.u32 	[%r3+128], %r2049;
	ld.shared.u32 	%r2053, [%r2+8332];
$L__BB1_12:
	setp.eq.s32 	%p6, %r1, 0;
	add.s32 	%r1132, %r2053, %r2052;
	min.s32 	%r71, %r55, %r1132;
	@%p6 bra 	$L__BB1_14;
	ld.shared.u32 	%r1133, [%r4+16];
	ld.shared.u32 	%r1134, [%r7+1040];
	add.s32 	%r1135, %r1134, %r1133;
	min.s32 	%r2056, %r2051, %r1135;
	st.shared.u32 	[%r3], %r2056;
	ld.shared.u32 	%r2058, [%r4+8336];
	ld.shared.u32 	%r1136, [%r7+1040];
	add.s32 	%r1137, %r1136, %r2058;
	min.s32 	%r2055, %r2050, %r1137;
	st.shared.u32 	[%r3+8320], %r2055;
	ld.shared.u32 	%r1138, [%r7+1168];
	add.s32 	%r1139, %r1138, %r1133;
	min.s32 	%r2054, %r2049, %r1139;
	st.shared.u32 	[%r3+128], %r2054;
	ld.shared.u32 	%r2057, [%r7+1168];
	bra.uni 	$L__BB1_15;
$L__BB1_14:
	ld.shared.u32 	%r1140, [%r2+16];
	ld.shared.u32 	%r1141, [%r6+1040];
	add.s32 	%r1142, %r1141, %r1140;
	min.s32 	%r2056, %r2051, %r1142;
	st.shared.u32 	[%r3], %r2056;
	ld.shared.u32 	%r1143, [%r2+8336];
	add.s32 	%r1144, %r1141, %r1143;
	min.s32 	%r2055, %r2050, %r1144;
	st.shared.u32 	[%r3+8320], %r2055;
	ld.shared.u32 	%r1145, [%r2+16];
	ld.shared.u32 	%r2057, [%r6+1168];
	add.s32 	%r1146, %r2057, %r1145;
	min.s32 	%r2054, %r2049, %r1146;
	st.shared.u32 	[%r3+128], %r2054;
	ld.shared.u32 	%r2058, [%r2+8336];
$L__BB1_15:
	setp.eq.s32 	%p7, %r1, 0;
	add.s32 	%r1147, %r2058, %r2057;
	min.s32 	%r87, %r71, %r1147;
	st.shared.u32 	[%r3+8448], %r87;
	@%p7 bra 	$L__BB1_17;
	ld.shared.u32 	%r1148, [%r4+20];
	ld.shared.u32 	%r1149, [%r7+1300];
	add.s32 	%r1150, %r1149, %r1148;
	min.s32 	%r2061, %r2056, %r1150;
	st.shared.u32 	[%r3], %r2061;
	ld.shared.u32 	%r2063, [%r4+8340];
	ld.shared.u32 	%r1151, [%r7+1300];
	add.s32 	%r1152, %r1151, %r2063;
	min.s32 	%r2060, %r2055, %r1152;
	st.shared.u32 	[%r3+8320], %r2060;
	ld.shared.u32 	%r1153, [%r7+1428];
	add.s32 	%r1154, %r1153, %r1148;
	min.s32 	%r2059, %r2054, %r1154;
	st.shared.u32 	[%r3+128], %r2059;
	ld.shared.u32 	%r2062, [%r7+1428];
	bra.uni 	$L__BB1_18;
$L__BB1_17:
	ld.shared.u32 	%r1155, [%r2+20];
	ld.shared.u32 	%r1156, [%r6+1300];
	add.s32 	%r1157, %r1156, %r1155;
	min.s32 	%r2061, %r2056, %r1157;
	st.shared.u32 	[%r3], %r2061;
	ld.shared.u32 	%r1158, [%r2+8340];
	add.s32 	%r1159, %r1156, %r1158;
	min.s32 	%r2060, %r2055, %r1159;
	st.shared.u32 	[%r3+8320], %r2060;
	ld.shared.u32 	%r1160, [%r2+20];
	ld.shared.u32 	%r2062, [%r6+1428];
	add.s32 	%r1161, %r2062, %r1160;
	min.s32 	%r2059, %r2054, %r1161;
	st.shared.u32 	[%r3+128], %r2059;
	ld.shared.u32 	%r2063, [%r2+8340];
$L__BB1_18:
	setp.eq.s32 	%p8, %r1, 0;
	add.s32 	%r1162, %r2063, %r2062;
	min.s32 	%r103, %r87, %r1162;
	@%p8 bra 	$L__BB1_20;
	ld.shared.u32 	%r1163, [%r4+24];
	ld.shared.u32 	%r1164, [%r7+1560];
	add.s32 	%r1165, %r1164, %r1163;
	min.s32 	%r2066, %r2061, %r1165;
	st.shared.u32 	[%r3], %r2066;
	ld.shared.u32 	%r2068, [%r4+8344];
	ld.shared.u32 	%r1166, [%r7+1560];
	add.s32 	%r1167, %r1166, %r2068;
	min.s32 	%r2065, %r2060, %r1167;
	st.shared.u32 	[%r3+8320], %r2065;
	ld.shared.u32 	%r1168, [%r7+1688];
	add.s32 	%r1169, %r1168, %r1163;
	min.s32 	%r2064, %r2059, %r1169;
	st.shared.u32 	[%r3+128], %r2064;
	ld.shared.u32 	%r2067, [%r7+1688];
	bra.uni 	$L__BB1_21;
$L__BB1_20:
	ld.shared.u32 	%r1170, [%r2+24];
	ld.shared.u32 	%r1171, [%r6+1560];
	add.s32 	%r1172, %r1171, %r1170;
	min.s32 	%r2066, %r2061, %r1172;
	st.shared.u32 	[%r3], %r2066;
	ld.shared.u32 	%r1173, [%r2+8344];
	add.s32 	%r1174, %r1171, %r1173;
	min.s32 	%r2065, %r2060, %r1174;
	st.shared.u32 	[%r3+8320], %r2065;
	ld.shared.u32 	%r1175, [%r2+24];
	ld.shared.u32 	%r2067, [%r6+1688];
	add.s32 	%r1176, %r2067, %r1175;
	min.s32 	%r2064, %r2059, %r1176;
	st.shared.u32 	[%r3+128], %r2064;
	ld.shared.u32 	%r2068, [%r2+8344];
$L__BB1_21:
	setp.eq.s32 	%p9, %r1, 0;
	add.s32 	%r1177, %r2068, %r2067;
	min.s32 	%r119, %r103, %r1177;
	@%p9 bra 	$L__BB1_23;
	ld.shared.u32 	%r1178, [%r4+28];
	ld.shared.u32 	%r1179, [%r7+1820];
	add.s32 	%r1180, %r1179, %r1178;
	min.s32 	%r2071, %r2066, %r1180;
	st.shared.u32 	[%r3], %r2071;
	ld.shared.u32 	%r2073, [%r4+8348];
	ld.shared.u32 	%r1181, [%r7+1820];
	add.s32 	%r1182, %r1181, %r2073;
	min.s32 	%r2070, %r2065, %r1182;
	st.shared.u32 	[%r3+8320], %r2070;
	ld.shared.u32 	%r1183, [%r7+1948];
	add.s32 	%r1184, %r1183, %r1178;
	min.s32 	%r2069, %r2064, %r1184;
	st.shared.u32 	[%r3+128], %r2069;
	ld.shared.u32 	%r2072, [%r7+1948];
	bra.uni 	$L__BB1_24;
$L__BB1_23:
	ld.shared.u32 	%r1185, [%r2+28];
	ld.shared.u32 	%r1186, [%r6+1820];
	add.s32 	%r1187, %r1186, %r1185;
	min.s32 	%r2071, %r2066, %r1187;
	st.shared.u32 	[%r3], %r2071;
	ld.shared.u32 	%r1188, [%r2+8348];
	add.s32 	%r1189, %r1186, %r1188;
	min.s32 	%r2070, %r2065, %r1189;
	st.shared.u32 	[%r3+8320], %r2070;
	ld.shared.u32 	%r1190, [%r2+28];
	ld.shared.u32 	%r2072, [%r6+1948];
	add.s32 	%r1191, %r2072, %r1190;
	min.s32 	%r2069, %r2064, %r1191;
	st.shared.u32 	[%r3+128], %r2069;
	ld.shared.u32 	%r2073, [%r2+8348];
$L__BB1_24:
	setp.eq.s32 	%p10, %r1, 0;
	add.s32 	%r1192, %r2073, %r2072;
	min.s32 	%r135, %r119, %r1192;
	st.shared.u32 	[%r3+8448], %r135;
	@%p10 bra 	$L__BB1_26;
	ld.shared.u32 	%r1193, [%r4+32];
	ld.shared.u32 	%r1194, [%r7+2080];
	add.s32 	%r1195, %r1194, %r1193;
	min.s32 	%r2076, %r2071, %r1195;
	st.shared.u32 	[%r3], %r2076;
	ld.shared.u32 	%r2078, [%r4+8352];
	ld.shared.u32 	%r1196, [%r7+2080];
	add.s32 	%r1197, %r1196, %r2078;
	min.s32 	%r2075, %r2070, %r1197;
	st.shared.u32 	[%r3+8320], %r2075;
	ld.shared.u32 	%r1198, [%r7+2208];
	add.s32 	%r1199, %r1198, %r1193;
	min.s32 	%r2074, %r2069, %r1199;
	st.shared.u32 	[%r3+128], %r2074;
	ld.shared.u32 	%r2077, [%r7+2208];
	bra.uni 	$L__BB1_27;
$L__BB1_26:
	ld.shared.u32 	%r1200, [%r2+32];
	ld.shared.u32 	%r1201, [%r6+2080];
	add.s32 	%r1202, %r1201, %r1200;
	min.s32 	%r2076, %r2071, %r1202;
	st.shared.u32 	[%r3], %r2076;
	ld.shared.u32 	%r1203, [%r2+8352];
	add.s32 	%r1204, %r1201, %r1203;
	min.s32 	%r2075, %r2070, %r1204;
	st.shared.u32 	[%r3+8320], %r2075;
	ld.shared.u32 	%r1205, [%r2+32];
	ld.shared.u32 	%r2077, [%r6+2208];
	add.s32 	%r1206, %r2077, %r1205;
	min.s32 	%r2074, %r2069, %r1206;
	st.shared.u32 	[%r3+128], %r2074;
	ld.shared.u32 	%r2078, [%r2+8352];
$L__BB1_27:
	setp.eq.s32 	%p11, %r1, 0;
	add.s32 	%r1207, %r2078, %r2077;
	min.s32 	%r151, %r135, %r1207;
	@%p11 bra 	$L__BB1_29;
	ld.shared.u32 	%r1208, [%r4+36];
	ld.shared.u32 	%r1209, [%r7+2340];
	add.s32 	%r1210, %r1209, %r1208;
	min.s32 	%r2081, %r2076, %r1210;
	st.shared.u32 	[%r3], %r2081;
	ld.shared.u32 	%r2083, [%r4+8356];
	ld.shared.u32 	%r1211, [%r7+2340];
	add.s32 	%r1212, %r1211, %r2083;
	min.s32 	%r2080, %r2075, %r1212;
	st.shared.u32 	[%r3+8320], %r2080;
	ld.shared.u32 	%r1213, [%r7+2468];
	add.s32 	%r1214, %r1213, %r1208;
	min.s32 	%r2079, %r2074, %r1214;
	st.shared.u32 	[%r3+128], %r2079;
	ld.shared.u32 	%r2082, [%r7+2468];
	bra.uni 	$L__BB1_30;
$L__BB1_29:
	ld.shared.u32 	%r1215, [%r2+36];
	ld.shared.u32 	%r1216, [%r6+2340];
	add.s32 	%r1217, %r1216, %r1215;
	min.s32 	%r2081, %r2076, %r1217;
	st.shared.u32 	[%r3], %r2081;
	ld.shared.u32 	%r1218, [%r2+8356];
	add.s32 	%r1219, %r1216, %r1218;
	min.s32 	%r2080, %r2075, %r1219;
	st.shared.u32 	[%r3+8320], %r2080;
	ld.shared.u32 	%r1220, [%r2+36];
	ld.shared.u32 	%r2082, [%r6+2468];
	add.s32 	%r1221, %r2082, %r1220;
	min.s32 	%r2079, %r2074, %r1221;
	st.shared.u32 	[%r3+128], %r2079;
	ld.shared.u32 	%r2083, [%r2+8356];
$L__BB1_30:
	setp.eq.s32 	%p12, %r1, 0;
	add.s32 	%r1222, %r2083, %r2082;
	min.s32 	%r167, %r151, %r1222;
	@%p12 bra 	$L__BB1_32;
	ld.shared.u32 	%r1223, [%r4+40];
	ld.shared.u32 	%r1224, [%r7+2600];
	add.s32 	%r1225, %r1224, %r1223;
	min.s32 	%r2086, %r2081, %r1225;
	st.shared.u32 	[%r3], %r2086;
	ld.shared.u32 	%r2088, [%r4+8360];
	ld.shared.u32 	%r1226, [%r7+2600];
	add.s32 	%r1227, %r1226, %r2088;
	min.s32 	%r2085, %r2080, %r1227;
	st.shared.u32 	[%r3+8320], %r2085;
	ld.shared.u32 	%r1228, [%r7+2728];
	add.s32 	%r1229, %r1228, %r1223;
	min.s32 	%r2084, %r2079, %r1229;
	st.shared.u32 	[%r3+128], %r2084;
	ld.shared.u32 	%r2087, [%r7+2728];
	bra.uni 	$L__BB1_33;
$L__BB1_32:
	ld.shared.u32 	%r1230, [%r2+40];
	ld.shared.u32 	%r1231, [%r6+2600];
	add.s32 	%r1232, %r1231, %r1230;
	min.s32 	%r2086, %r2081, %r1232;
	st.shared.u32 	[%r3], %r2086;
	ld.shared.u32 	%r1233, [%r2+8360];
	add.s32 	%r1234, %r1231, %r1233;
	min.s32 	%r2085, %r2080, %r1234;
	st.shared.u32 	[%r3+8320], %r2085;
	ld.shared.u32 	%r1235, [%r2+40];
	ld.shared.u32 	%r2087, [%r6+2728];
	add.s32 	%r1236, %r2087, %r1235;
	min.s32 	%r2084, %r2079, %r1236;
	st.shared.u32 	[%r3+128], %r2084;
	ld.shared.u32 	%r2088, [%r2+8360];
$L__BB1_33:
	setp.eq.s32 	%p13, %r1, 0;
	add.s32 	%r1237, %r2088, %r2087;
	min.s32 	%r183, %r167, %r1237;
	st.shared.u32 	[%r3+8448], %r183;
	@%p13 bra 	$L__BB1_35;
	ld.shared.u32 	%r1238, [%r4+44];
	ld.shared.u32 	%r1239, [%r7+2860];
	add.s32 	%r1240, %r1239, %r1238;
	min.s32 	%r2091, %r2086, %r1240;
	st.shared.u32 	[%r3], %r2091;
	ld.shared.u32 	%r2093, [%r4+8364];
	ld.shared.u32 	%r1241, [%r7+2860];
	add.s32 	%r1242, %r1241, %r2093;
	min.s32 	%r2090, %r2085, %r1242;
	st.shared.u32 	[%r3+8320], %r2090;
	ld.shared.u32 	%r1243, [%r7+2988];
	add.s32 	%r1244, %r1243, %r1238;
	min.s32 	%r2089, %r2084, %r1244;
	st.shared.u32 	[%r3+128], %r2089;
	ld.shared.u32 	%r2092, [%r7+2988];
	bra.uni 	$L__BB1_36;
$L__BB1_35:
	ld.shared.u32 	%r1245, [%r2+44];
	ld.shared.u32 	%r1246, [%r6+2860];
	add.s32 	%r1247, %r1246, %r1245;
	min.s32 	%r2091, %r2086, %r1247;
	st.shared.u32 	[%r3], %r2091;
	ld.shared.u32 	%r1248, [%r2+8364];
	add.s32 	%r1249, %r1246, %r1248;
	min.s32 	%r2090, %r2085, %r1249;
	st.shared.u32 	[%r3+8320], %r2090;
	ld.shared.u32 	%r1250, [%r2+44];
	ld.shared.u32 	%r2092, [%r6+2988];
	add.s32 	%r1251, %r2092, %r1250;
	min.s32 	%r2089, %r2084, %r1251;
	st.shared.u32 	[%r3+128], %r2089;
	ld.shared.u32 	%r2093, [%r2+8364];
$L__BB1_36:
	setp.eq.s32 	%p14, %r1, 0;
	add.s32 	%r1252, %r2093, %r2092;
	min.s32 	%r199, %r183, %r1252;
	@%p14 bra 	$L__BB1_38;
	ld.shared.u32 	%r1253, [%r4+48];
	ld.shared.u32 	%r1254, [%r7+3120];
	add.s32 	%r1255, %r1254, %r1253;
	min.s32 	%r2096, %r2091, %r1255;
	st.shared.u32 	[%r3], %r2096;
	ld.shared.u32 	%r2098, [%r4+8368];
	ld.shared.u32 	%r1256, [%r7+3120];
	add.s32 	%r1257, %r1256, %r2098;
	min.s32 	%r2095, %r2090, %r1257;
	st.shared.u32 	[%r3+8320], %r2095;
	ld.shared.u32 	%r1258, [%r7+3248];
	add.s32 	%r1259, %r1258, %r1253;
	min.s32 	%r2094, %r2089, %r1259;
	st.shared.u32 	[%r3+128], %r2094;
	ld.shared.u32 	%r2097, [%r7+3248];
	bra.uni 	$L__BB1_39;
$L__BB1_38:
	ld.shared.u32 	%r1260, [%r2+48];
	ld.shared.u32 	%r1261, [%r6+3120];
	add.s32 	%r1262, %r1261, %r1260;
	min.s32 	%r2096, %r2091, %r1262;
	st.shared.u32 	[%r3], %r2096;
	ld.shared.u32 	%r1263, [%r2+8368];
	add.s32 	%r1264, %r1261, %r1263;
	min.s32 	%r2095, %r2090, %r1264;
	st.shared.u32 	[%r3+8320], %r2095;
	ld.shared.u32 	%r1265, [%r2+48];
	ld.shared.u32 	%r2097, [%r6+3248];
	add.s32 	%r1266, %r2097, %r1265;
	min.s32 	%r2094, %r2089, %r1266;
	st.shared.u32 	[%r3+128], %r2094;
	ld.shared.u32 	%r2098, [%r2+8368];
$L__BB1_39:
	setp.eq.s32 	%p15, %r1, 0;
	add.s32 	%r1267, %r2098, %r2097;
	min.s32 	%r215, %r199, %r1267;
	@%p15 bra 	$L__BB1_41;
	ld.shared.u32 	%r1268, [%r4+52];
	ld.shared.u32 	%r1269, [%r7+3380];
	add.s32 	%r1270, %r1269, %r1268;
	min.s32 	%r2101, %r2096, %r1270;
	st.shared.u32 	[%r3], %r2101;
	ld.shared.u32 	%r2103, [%r4+8372];
	ld.shared.u32 	%r1271, [%r7+3380];
	add.s32 	%r1272, %r1271, %r2103;
	min.s32 	%r2100, %r2095, %r1272;
	st.shared.u32 	[%r3+8320], %r2100;
	ld.shared.u32 	%r1273, [%r7+3508];
	add.s32 	%r1274, %r1273, %r1268;
	min.s32 	%r2099, %r2094, %r1274;
	st.shared.u32 	[%r3+128], %r2099;
	ld.shared.u32 	%r2102, [%r7+3508];
	bra.uni 	$L__BB1_42;
$L__BB1_41:
	ld.shared.u32 	%r1275, [%r2+52];
	ld.shared.u32 	%r1276, [%r6+3380];
	add.s32 	%r1277, %r1276, %r1275;
	min.s32 	%r2101, %r2096, %r1277;
	st.shared.u32 	[%r3], %r2101;
	ld.shared.u32 	%r1278, [%r2+8372];
	add.s32 	%r1279, %r1276, %r1278;
	min.s32 	%r2100, %r2095, %r1279;
	st.shared.u32 	[%r3+8320], %r2100;
	ld.shared.u32 	%r1280, [%r2+52];
	ld.shared.u32 	%r2102, [%r6+3508];
	add.s32 	%r1281, %r2102, %r1280;
	min.s32 	%r2099, %r2094, %r1281;
	st.shared.u32 	[%r3+128], %r2099;
	ld.shared.u32 	%r2103, [%r2+8372];
$L__BB1_42:
	setp.eq.s32 	%p16, %r1, 0;
	add.s32 	%r1282, %r2103, %r2102;
	min.s32 	%r231, %r215, %r1282;
	st.shared.u32 	[%r3+8448], %r231;
	@%p16 bra 	$L__BB1_44;
	ld.shared.u32 	%r1283, [%r4+56];
	ld.shared.u32 	%r1284, [%r7+3640];
	add.s32 	%r1285, %r1284, %r1283;
	min.s32 	%r2106, %r2101, %r1285;
	st.shared.u32 	[%r3], %r2106;
	ld.shared.u32 	%r2108, [%r4+8376];
	ld.shared.u32 	%r1286, [%r7+3640];
	add.s32 	%r1287, %r1286, %r2108;
	min.s32 	%r2105, %r2100, %r1287;
	st.shared.u32 	[%r3+8320], %r2105;
	ld.shared.u32 	%r1288, [%r7+3768];
	add.s32 	%r1289, %r1288, %r1283;
	min.s32 	%r2104, %r2099, %r1289;
	st.shared.u32 	[%r3+128], %r2104;
	ld.shared.u32 	%r2107, [%r7+3768];
	bra.uni 	$L__BB1_45;
$L__BB1_44:
	ld.shared.u32 	%r1290, [%r2+56];
	ld.shared.u32 	%r1291, [%r6+3640];
	add.s32 	%r1292, %r1291, %r1290;
	min.s32 	%r2106, %r2101, %r1292;
	st.shared.u32 	[%r3], %r2106;
	ld.shared.u32 	%r1293, [%r2+8376];
	add.s32 	%r1294, %r1291, %r1293;
	min.s32 	%r2105, %r2100, %r1294;
	st.shared.u32 	[%r3+8320], %r2105;
	ld.shared.u32 	%r1295, [%r2+56];
	ld.shared.u32 	%r2107, [%r6+3768];
	add.s32 	%r1296, %r2107, %r1295;
	min.s32 	%r2104, %r2099, %r1296;
	st.shared.u32 	[%r3+128], %r2104;
	ld.shared.u32 	%r2108, [%r2+8376];
$L__BB1_45:
	setp.eq.s32 	%p17, %r1, 0;
	add.s32 	%r1297, %r2108, %r2107;
	min.s32 	%r247, %r231, %r1297;
	@%p17 bra 	$L__BB1_47;
	ld.shared.u32 	%r1298, [%r4+60];
	ld.shared.u32 	%r1299, [%r7+3900];
	add.s32 	%r1300, %r1299, %r1298;
	min.s32 	%r2111, %r2106, %r1300;
	st.shared.u32 	[%r3], %r2111;
	ld.shared.u32 	%r2113, [%r4+8380];
	ld.shared.u32 	%r1301, [%r7+3900];
	add.s32 	%r1302, %r1301, %r2113;
	min.s32 	%r2110, %r2105, %r1302;
	st.shared.u32 	[%r3+8320], %r2110;
	ld.shared.u32 	%r1303, [%r7+4028];
	add.s32 	%r1304, %r1303, %r1298;
	min.s32 	%r2109, %r2104, %r1304;
	st.shared.u32 	[%r3+128], %r2109;
	ld.shared.u32 	%r2112, [%r7+4028];
	bra.uni 	$L__BB1_48;
$L__BB1_47:
	ld.shared.u32 	%r1305, [%r2+60];
	ld.shared.u32 	%r1306, [%r6+3900];
	add.s32 	%r1307, %r1306, %r1305;
	min.s32 	%r2111, %r2106, %r1307;
	st.shared.u32 	[%r3], %r2111;
	ld.shared.u32 	%r1308, [%r2+8380];
	add.s32 	%r1309, %r1306, %r1308;
	min.s32 	%r2110, %r2105, %r1309;
	st.shared.u32 	[%r3+8320], %r2110;
	ld.shared.u32 	%r1310, [%r2+60];
	ld.shared.u32 	%r2112, [%r6+4028];
	add.s32 	%r1311, %r2112, %r1310;
	min.s32 	%r2109, %r2104, %r1311;
	st.shared.u32 	[%r3+128], %r2109;
	ld.shared.u32 	%r2113, [%r2+8380];
$L__BB1_48:
	setp.eq.s32 	%p18, %r1, 0;
	add.s32 	%r1312, %r2113, %r2112;
	min.s32 	%r263, %r247, %r1312;
	@%p18 bra 	$L__BB1_50;
	ld.shared.u32 	%r1313, [%r4+64];
	ld.shared.u32 	%r1314, [%r7+4160];
	add.s32 	%r1315, %r1314, %r1313;
	min.s32 	%r2116, %r2111, %r1315;
	st.shared.u32 	[%r3], %r2116;
	ld.shared.u32 	%r2118, [%r4+8384];
	ld.shared.u32 	%r1316, [%r7+4160];
	add.s32 	%r1317, %r1316, %r2118;
	min.s32 	%r2115, %r2110, %r1317;
	st.shared.u32 	[%r3+8320], %r2115;
	ld.shared.u32 	%r1318, [%r7+4288];
	add.s32 	%r1319, %r1318, %r1313;
	min.s32 	%r2114, %r2109, %r1319;
	st.shared.u32 	[%r3+128], %r2114;
	ld.shared.u32 	%r2117, [%r7+4288];
	bra.uni 	$L__BB1_51;
$L__BB1_50:
	ld.shared.u32 	%r1320, [%r2+64];
	ld.shared.u32 	%r1321, [%r6+4160];
	add.s32 	%r1322, %r1321, %r1320;
	min.s32 	%r2116, %r2111, %r1322;
	st.shared.u32 	[%r3], %r2116;
	ld.shared.u32 	%r1323, [%r2+8384];
	add.s32 	%r1324, %r1321, %r1323;
	min.s32 	%r2115, %r2110, %r1324;
	st.shared.u32 	[%r3+8320], %r2115;
	ld.shared.u32 	%r1325, [%r2+64];
	ld.shared.u32 	%r2117, [%r6+4288];
	add.s32 	%r1326, %r2117, %r1325;
	min.s32 	%r2114, %r2109, %r1326;
	st.shared.u32 	[%r3+128], %r2114;
	ld.shared.u32 	%r2118, [%r2+8384];
$L__BB1_51:
	setp.eq.s32 	%p19, %r1, 0;
	add.s32 	%r1327, %r2118, %r2117;
	min.s32 	%r279, %r263, %r1327;
	st.shared.u32 	[%r3+8448], %r279;
	@%p19 bra 	$L__BB1_53;
	ld.shared.u32 	%r1328, [%r4+68];
	ld.shared.u32 	%r1329, [%r7+4420];
	add.s32 	%r1330, %r1329, %r1328;
	min.s32 	%r2121, %r2116, %r1330;
	st.shared.u32 	[%r3], %r2121;
	ld.shared.u32 	%r2123, [%r4+8388];
	ld.shared.u32 	%r1331, [%r7+4420];
	add.s32 	%r1332, %r1331, %r2123;
	min.s32 	%r2120, %r2115, %r1332;
	st.shared.u32 	[%r3+8320], %r2120;
	ld.shared.u32 	%r1333, [%r7+4548];
	add.s32 	%r1334, %r1333, %r1328;
	min.s32 	%r2119, %r2114, %r1334;
	st.shared.u32 	[%r3+128], %r2119;
	ld.shared.u32 	%r2122, [%r7+4548];
	bra.uni 	$L__BB1_54;
$L__BB1_53:
	ld.shared.u32 	%r1335, [%r2+68];
	ld.shared.u32 	%r1336, [%r6+4420];
	add.s32 	%r1337, %r1336, %r1335;
	min.s32 	%r2121, %r2116, %r1337;
	st.shared.u32 	[%r3], %r2121;
	ld.shared.u32 	%r1338, [%r2+8388];
	add.s32 	%r1339, %r1336, %r1338;
	min.s32 	%r2120, %r2115, %r1339;
	st.shared.u32 	[%r3+8320], %r2120;
	ld.shared.u32 	%r1340, [%r2+68];
	ld.shared.u32 	%r2122, [%r6+4548];
	add.s32 	%r1341, %r2122, %r1340;
	min.s32 	%r2119, %r2114, %r1341;
	st.shared.u32 	[%r3+128], %r2119;
	ld.shared.u32 	%r2123, [%r2+8388];
$L__BB1_54:
	setp.eq.s32 	%p20, %r1, 0;
	add.s32 	%r1342, %r2123, %r2122;
	min.s32 	%r295, %r279, %r1342;
	@%p20 bra 	$L__BB1_56;
	ld.shared.u32 	%r1343, [%r4+72];
	ld.shared.u32 	%r1344, [%r7+4680];
	add.s32 	%r1345, %r1344, %r1343;
	min.s32 	%r2126, %r2121, %r1345;
	st.shared.u32 	[%r3], %r2126;
	ld.shared.u32 	%r2128, [%r4+8392];
	ld.shared.u32 	%r1346, [%r7+4680];
	add.s32 	%r1347, %r1346, %r2128;
	min.s32 	%r2125, %r2120, %r1347;
	st.shared.u32 	[%r3+8320], %r2125;
	ld.shared.u32 	%r1348, [%r7+4808];
	add.s32 	%r1349, %r1348, %r1343;
	min.s32 	%r2124, %r2119, %r1349;
	st.shared.u32 	[%r3+128], %r2124;
	ld.shared.u32 	%r2127, [%r7+4808];
	bra.uni 	$L__BB1_57;
$L__BB1_56:
	ld.shared.u32 	%r1350, [%r2+72];
	ld.shared.u32 	%r1351, [%r6+4680];
	add.s32 	%r1352, %r1351, %r1350;
	min.s32 	%r2126, %r2121, %r1352;
	st.shared.u32 	[%r3], %r2126;
	ld.shared.u32 	%r1353, [%r2+8392];
	add.s32 	%r1354, %r1351, %r1353;
	min.s32 	%r2125, %r2120, %r1354;
	st.shared.u32 	[%r3+8320], %r2125;
	ld.shared.u32 	%r1355, [%r2+72];
	ld.shared.u32 	%r2127, [%r6+4808];
	add.s32 	%r1356, %r2127, %r1355;
	min.s32 	%r2124, %r2119, %r1356;
	st.shared.u32 	[%r3+128], %r2124;
	ld.shared.u32 	%r2128, [%r2+8392];
$L__BB1_57:
	setp.eq.s32 	%p21, %r1, 0;
	add.s32 	%r1357, %r2128, %r2127;
	min.s32 	%r311, %r295, %r1357;
	@%p21 bra 	$L__BB1_59;
	ld.shared.u32 	%r1358, [%r4+76];
	ld.shared.u32 	%r1359, [%r7+4940];
	add.s32 	%r1360, %r1359, %r1358;
	min.s32 	%r2131, %r2126, %r1360;
	st.shared.u32 	[%r3], %r2131;
	ld.shared.u32 	%r2133, [%r4+8396];
	ld.shared.u32 	%r1361, [%r7+4940];
	add.s32 	%r1362, %r1361, %r2133;
	min.s32 	%r2130, %r2125, %r1362;
	st.shared.u32 	[%r3+8320], %r2130;
	ld.shared.u32 	%r1363, [%r7+5068];
	add.s32 	%r1364, %r1363, %r1358;
	min.s32 	%r2129, %r2124, %r1364;
	st.shared.u32 	[%r3+128], %r2129;
	ld.shared.u32 	%r2132, [%r7+5068];
	bra.uni 	$L__BB1_60;
$L__BB1_59:
	ld.shared.u32 	%r1365, [%r2+76];
	ld.shared.u32 	%r1366, [%r6+4940];
	add.s32 	%r1367, %r1366, %r1365;
	min.s32 	%r2131, %r2126, %r1367;
	st.shared.u32 	[%r3], %r2131;
	ld.shared.u32 	%r1368, [%r2+8396];
	add.s32 	%r1369, %r1366, %r1368;
	min.s32 	%r2130, %r2125, %r1369;
	st.shared.u32 	[%r3+8320], %r2130;
	ld.shared.u32 	%r1370, [%r2+76];
	ld.shared.u32 	%r2132, [%r6+5068];
	add.s32 	%r1371, %r2132, %r1370;
	min.s32 	%r2129, %r2124, %r1371;
	st.shared.u32 	[%r3+128], %r2129;
	ld.shared.u32 	%r2133, [%r2+8396];
$L__BB1_60:
	setp.eq.s32 	%p22, %r1, 0;
	add.s32 	%r1372, %r2133, %r2132;
	min.s32 	%r327, %r311, %r1372;
	st.shared.u32 	[%r3+8448], %r327;
	@%p22 bra 	$L__BB1_62;
	ld.shared.u32 	%r1373, [%r4+80];
	ld.shared.u32 	%r1374, [%r7+5200];
	add.s32 	%r1375, %r1374, %r1373;
	min.s32 	%r2136, %r2131, %r1375;
	st.shared.u32 	[%r3], %r2136;
	ld.shared.u32 	%r2138, [%r4+8400];
	ld.shared.u32 	%r1376, [%r7+5200];
	add.s32 	%r1377, %r1376, %r2138;
	min.s32 	%r2135, %r2130, %r1377;
	st.shared.u32 	[%r3+8320], %r2135;
	ld.shared.u32 	%r1378, [%r7+5328];
	add.s32 	%r1379, %r1378, %r1373;
	min.s32 	%r2134, %r2129, %r1379;
	st.shared.u32 	[%r3+128], %r2134;
	ld.shared.u32 	%r2137, [%r7+5328];
	bra.uni 	$L__BB1_63;
$L__BB1_62:
	ld.shared.u32 	%r1380, [%r2+80];
	ld.shared.u32 	%r1381, [%r6+5200];
	add.s32 	%r1382, %r1381, %r1380;
	min.s32 	%r2136, %r2131, %r1382;
	st.shared.u32 	[%r3], %r2136;
	ld.shared.u32 	%r1383, [%r2+8400];
	add.s32 	%r1384, %r1381, %r1383;
	min.s32 	%r2135, %r2130, %r1384;
	st.shared.u32 	[%r3+8320], %r2135;
	ld.shared.u32 	%r1385, [%r2+80];
	ld.shared.u32 	%r2137, [%r6+5328];
	add.s32 	%r1386, %r2137, %r1385;
	min.s32 	%r2134, %r2129, %r1386;
	st.shared.u32 	[%r3+128], %r2134;
	ld.shared.u32 	%r2138, [%r2+8400];
$L__BB1_63:
	setp.eq.s32 	%p23, %r1, 0;
	add.s32 	%r1387, %r2138, %r2137;
	min.s32 	%r343, %r327, %r1387;
	@%p23 bra 	$L__BB1_65;
	ld.shared.u32 	%r1388, [%r4+84];
	ld.shared.u32 	%r1389, [%r7+5460];
	add.s32 	%r1390, %r1389, %r1388;
	min.s32 	%r2141, %r2136, %r1390;
	st.shared.u32 	[%r3], %r2141;
	ld.shared.u32 	%r2143, [%r4+8404];
	ld.shared.u32 	%r1391, [%r7+5460];
	add.s32 	%r1392, %r1391, %r2143;
	min.s32 	%r2140, %r2135, %r1392;
	st.shared.u32 	[%r3+8320], %r2140;
	ld.shared.u32 	%r1393, [%r7+5588];
	add.s32 	%r1394, %r1393, %r1388;
	min.s32 	%r2139, %r2134, %r1394;
	st.shared.u32 	[%r3+128], %r2139;
	ld.shared.u32 	%r2142, [%r7+5588];
	bra.uni 	$L__BB1_66;
$L__BB1_65:
	ld.shared.u32 	%r1395, [%r2+84];
	ld.shared.u32 	%r1396, [%r6+5460];
	add.s32 	%r1397, %r1396, %r1395;
	min.s32 	%r2141, %r2136, %r1397;
	st.shared.u32 	[%r3], %r2141;
	ld.shared.u32 	%r1398, [%r2+8404];
	add.s32 	%r1399, %r1396, %r1398;
	min.s32 	%r2140, %r2135, %r1399;
	st.shared.u32 	[%r3+8320], %r2140;
	ld.shared.u32 	%r1400, [%r2+84];
	ld.shared.u32 	%r2142, [%r6+5588];
	add.s32 	%r1401, %r2142, %r1400;
	min.s32 	%r2139, %r2134, %r1401;
	st.shared.u32 	[%r3+128], %r2139;
	ld.shared.u32 	%r2143, [%r2+8404];
$L__BB1_66:
	setp.eq.s32 	%p24, %r1, 0;
	add.s32 	%r1402, %r2143, %r2142;
	min.s32 	%r359, %r343, %r1402;
	@%p24 bra 	$L__BB1_68;
	ld.shared.u32 	%r1403, [%r4+88];
	ld.shared.u32 	%r1404, [%r7+5720];
	add.s32 	%r1405, %r1404, %r1403;
	min.s32 	%r2146, %r2141, %r1405;
	st.shared.u32 	[%r3], %r2146;
	ld.shared.u32 	%r2148, [%r4+8408];
	ld.shared.u32 	%r1406, [%r7+5720];
	add.s32 	%r1407, %r1406, %r2148;
	min.s32 	%r2145, %r2140, %r1407;
	st.shared.u32 	[%r3+8320], %r2145;
	ld.shared.u32 	%r1408, [%r7+5848];
	add.s32 	%r1409, %r1408, %r1403;
	min.s32 	%r2144, %r2139, %r1409;
	st.shared.u32 	[%r3+128], %r2144;
	ld.shared.u32 	%r2147, [%r7+5848];
	bra.uni 	$L__BB1_69;
$L__BB1_68:
	ld.shared.u32 	%r1410, [%r2+88];
	ld.shared.u32 	%r1411, [%r6+5720];
	add.s32 	%r1412, %r1411, %r1410;
	min.s32 	%r2146, %r2141, %r1412;
	st.shared.u32 	[%r3], %r2146;
	ld.shared.u32 	%r1413, [%r2+8408];
	add.s32 	%r1414, %r1411, %r1413;
	min.s32 	%r2145, %r2140, %r1414;
	st.shared.u32 	[%r3+8320], %r2145;
	ld.shared.u32 	%r1415, [%r2+88];
	ld.shared.u32 	%r2147, [%r6+5848];
	add.s32 	%r1416, %r2147, %r1415;
	min.s32 	%r2144, %r2139, %r1416;
	st.shared.u32 	[%r3+128], %r2144;
	ld.shared.u32 	%r2148, [%r2+8408];
$L__BB1_69:
	setp.eq.s32 	%p25, %r1, 0;
	add.s32 	%r1417, %r2148, %r2147;
	min.s32 	%r375, %r359, %r1417;
	st.shared.u32 	[%r3+8448], %r375;
	@%p25 bra 	$L__BB1_71;
	ld.shared.u32 	%r1418, [%r4+92];
	ld.shared.u32 	%r1419, [%r7+5980];
	add.s32 	%r1420, %r1419, %r1418;
	min.s32 	%r2151, %r2146, %r1420;
	st.shared.u32 	[%r3], %r2151;
	ld.shared.u32 	%r2153, [%r4+8412];
	ld.shared.u32 	%r1421, [%r7+5980];
	add.s32 	%r1422, %r1421, %r2153;
	min.s32 	%r2150, %r2145, %r1422;
	st.shared.u32 	[%r3+8320], %r2150;
	ld.shared.u32 	%r1423, [%r7+6108];
	add.s32 	%r1424, %r1423, %r1418;
	min.s32 	%r2149, %r2144, %r1424;
	st.shared.u32 	[%r3+128], %r2149;
	ld.shared.u32 	%r2152, [%r7+6108];
	bra.uni 	$L__BB1_72;
$L__BB1_71:
	ld.shared.u32 	%r1425, [%r2+92];
	ld.shared.u32 	%r1426, [%r6+5980];
	add.s32 	%r1427, %r1426, %r1425;
	min.s32 	%r2151, %r2146, %r1427;
	st.shared.u32 	[%r3], %r2151;
	ld.shared.u32 	%r1428, [%r2+8412];
	add.s32 	%r1429, %r1426, %r1428;
	min.s32 	%r2150, %r2145, %r1429;
	st.shared.u32 	[%r3+8320], %r2150;
	ld.shared.u32 	%r1430, [%r2+92];
	ld.shared.u32 	%r2152, [%r6+6108];
	add.s32 	%r1431, %r2152, %r1430;
	min.s32 	%r2149, %r2144, %r1431;
	st.shared.u32 	[%r3+128], %r2149;
	ld.shared.u32 	%r2153, [%r2+8412];
$L__BB1_72:
	setp.eq.s32 	%p26, %r1, 0;
	add.s32 	%r1432, %r2153, %r2152;
	min.s32 	%r391, %r375, %r1432;
	@%p26 bra 	$L__BB1_74;
	ld.shared.u32 	%r1433, [%r4+96];
	ld.shared.u32 	%r1434, [%r7+6240];
	add.s32 	%r1435, %r1434, %r1433;
	min.s32 	%r2156, %r2151, %r1435;
	st.shared.u32 	[%r3], %r2156;
	ld.shared.u32 	%r2158, [%r4+8416];
	ld.shared.u32 	%r1436, [%r7+6240];
	add.s32 	%r1437, %r1436, %r2158;
	min.s32 	%r2155, %r2150, %r1437;
	st.shared.u32 	[%r3+8320], %r2155;
	ld.shared.u32 	%r1438, [%r7+6368];
	add.s32 	%r1439, %r1438, %r1433;
	min.s32 	%r2154, %r2149, %r1439;
	st.shared.u32 	[%r3+128], %r2154;
	ld.shared.u32 	%r2157, [%r7+6368];
	bra.uni 	$L__BB1_75;
$L__BB1_74:
	ld.shared.u32 	%r1440, [%r2+96];
	ld.shared.u32 	%r1441, [%r6+6240];
	add.s32 	%r1442, %r1441, %r1440;
	min.s32 	%r2156, %r2151, %r1442;
	st.shared.u32 	[%r3], %r2156;
	ld.shared.u32 	%r1443, [%r2+8416];
	add.s32 	%r1444, %r1441, %r1443;
	min.s32 	%r2155, %r2150, %r1444;
	st.shared.u32 	[%r3+8320], %r2155;
	ld.shared.u32 	%r1445, [%r2+96];
	ld.shared.u32 	%r2157, [%r6+6368];
	add.s32 	%r1446, %r2157, %r1445;
	min.s32 	%r2154, %r2149, %r1446;
	st.shared.u32 	[%r3+128], %r2154;
	ld.shared.u32 	%r2158, [%r2+8416];
$L__BB1_75:
	setp.eq.s32 	%p27, %r1, 0;
	add.s32 	%r1447, %r2158, %r2157;
	min.s32 	%r407, %r391, %r1447;
	@%p27 bra 	$L__BB1_77;
	ld.shared.u32 	%r1448, [%r4+100];
	ld.shared.u32 	%r1449, [%r7+6500];
	add.s32 	%r1450, %r1449, %r1448;
	min.s32 	%r2161, %r2156, %r1450;
	st.shared.u32 	[%r3], %r2161;
	ld.shared.u32 	%r2163, [%r4+8420];
	ld.shared.u32 	%r1451, [%r7+6500];
	add.s32 	%r1452, %r1451, %r2163;
	min.s32 	%r2160, %r2155, %r1452;
	st.shared.u32 	[%r3+8320], %r2160;
	ld.shared.u32 	%r1453, [%r7+6628];
	add.s32 	%r1454, %r1453, %r1448;
	min.s32 	%r2159, %r2154, %r1454;
	st.shared.u32 	[%r3+128], %r2159;
	ld.shared.u32 	%r2162, [%r7+6628];
	bra.uni 	$L__BB1_78;
$L__BB1_77:
	ld.shared.u32 	%r1455, [%r2+100];
	ld.shared.u32 	%r1456, [%r6+6500];
	add.s32 	%r1457, %r1456, %r1455;
	min.s32 	%r2161, %r2156, %r1457;
	st.shared.u32 	[%r3], %r2161;
	ld.shared.u32 	%r1458, [%r2+8420];
	add.s32 	%r1459, %r1456, %r1458;
	min.s32 	%r2160, %r2155, %r1459;
	st.shared.u32 	[%r3+8320], %r2160;
	ld.shared.u32 	%r1460, [%r2+100];
	ld.shared.u32 	%r2162, [%r6+6628];
	add.s32 	%r1461, %r2162, %r1460;
	min.s32 	%r2159, %r2154, %r1461;
	st.shared.u32 	[%r3+128], %r2159;
	ld.shared.u32 	%r2163, [%r2+8420];
$L__BB1_78:
	setp.eq.s32 	%p28, %r1, 0;
	add.s32 	%r1462, %r2163, %r2162;
	min.s32 	%r423, %r407, %r1462;
	st.shared.u32 	[%r3+8448], %r423;
	@%p28 bra 	$L__BB1_80;
	ld.shared.u32 	%r1463, [%r4+104];
	ld.shared.u32 	%r1464, [%r7+6760];
	add.s32 	%r1465, %r1464, %r1463;
	min.s32 	%r2166, %r2161, %r1465;
	st.shared.u32 	[%r3], %r2166;
	ld.shared.u32 	%r2168, [%r4+8424];
	ld.shared.u32 	%r1466, [%r7+6760];
	add.s32 	%r1467, %r1466, %r2168;
	min.s32 	%r2165, %r2160, %r1467;
	st.shared.u32 	[%r3+8320], %r2165;
	ld.shared.u32 	%r1468, [%r7+6888];
	add.s32 	%r1469, %r1468, %r1463;
	min.s32 	%r2164, %r2159, %r1469;
	st.shared.u32 	[%r3+128], %r2164;
	ld.shared.u32 	%r2167, [%r7+6888];
	bra.uni 	$L__BB1_81;
$L__BB1_80:
	ld.shared.u32 	%r1470, [%r2+104];
	ld.shared.u32 	%r1471, [%r6+6760];
	add.s32 	%r1472, %r1471, %r1470;
	min.s32 	%r2166, %r2161, %r1472;
	st.shared.u32 	[%r3], %r2166;
	ld.shared.u32 	%r1473, [%r2+8424];
	add.s32 	%r1474, %r1471, %r1473;
	min.s32 	%r2165, %r2160, %r1474;
	st.shared.u32 	[%r3+8320], %r2165;
	ld.shared.u32 	%r1475, [%r2+104];
	ld.shared.u32 	%r2167, [%r6+6888];
	add.s32 	%r1476, %r2167, %r1475;
	min.s32 	%r2164, %r2159, %r1476;
	st.shared.u32 	[%r3+128], %r2164;
	ld.shared.u32 	%r2168, [%r2+8424];
$L__BB1_81:
	setp.eq.s32 	%p29, %r1, 0;
	add.s32 	%r1477, %r2168, %r2167;
	min.s32 	%r439, %r423, %r1477;
	@%p29 bra 	$L__BB1_83;
	ld.shared.u32 	%r1478, [%r4+108];
	ld.shared.u32 	%r1479, [%r7+7020];
	add.s32 	%r1480, %r1479, %r1478;
	min.s32 	%r2171, %r2166, %r1480;
	st.shared.u32 	[%r3], %r2171;
	ld.shared.u32 	%r2173, [%r4+8428];
	ld.shared.u32 	%r1481, [%r7+7020];
	add.s32 	%r1482, %r1481, %r2173;
	min.s32 	%r2170, %r2165, %r1482;
	st.shared.u32 	[%r3+8320], %r2170;
	ld.shared.u32 	%r1483, [%r7+7148];
	add.s32 	%r1484, %r1483, %r1478;
	min.s32 	%r2169, %r2164, %r1484;
	st.shared.u32 	[%r3+128], %r2169;
	ld.shared.u32 	%r2172, [%r7+7148];
	bra.uni 	$L__BB1_84;
$L__BB1_83:
	ld.shared.u32 	%r1485, [%r2+108];
	ld.shared.u32 	%r1486, [%r6+7020];
	add.s32 	%r1487, %r1486, %r1485;
	min.s32 	%r2171, %r2166, %r1487;
	st.shared.u32 	[%r3], %r2171;
	ld.shared.u32 	%r1488, [%r2+8428];
	add.s32 	%r1489, %r1486, %r1488;
	min.s32 	%r2170, %r2165, %r1489;
	st.shared.u32 	[%r3+8320], %r2170;
	ld.shared.u32 	%r1490, [%r2+108];
	ld.shared.u32 	%r2172, [%r6+7148];
	add.s32 	%r1491, %r2172, %r1490;
	min.s32 	%r2169, %r2164, %r1491;
	st.shared.u32 	[%r3+128], %r2169;
	ld.shared.u32 	%r2173, [%r2+8428];
$L__BB1_84:
	setp.eq.s32 	%p30, %r1, 0;
	add.s32 	%r1492, %r2173, %r2172;
	min.s32 	%r455, %r439, %r1492;
	@%p30 bra 	$L__BB1_86;
	ld.shared.u32 	%r1493, [%r4+112];
	ld.shared.u32 	%r1494, [%r7+7280];
	add.s32 	%r1495, %r1494, %r1493;
	min.s32 	%r2176, %r2171, %r1495;
	st.shared.u32 	[%r3], %r2176;
	ld.shared.u32 	%r2178, [%r4+8432];
	ld.shared.u32 	%r1496, [%r7+7280];
	add.s32 	%r1497, %r1496, %r2178;
	min.s32 	%r2175, %r2170, %r1497;
	st.shared.u32 	[%r3+8320], %r2175;
	ld.shared.u32 	%r1498, [%r7+7408];
	add.s32 	%r1499, %r1498, %r1493;
	min.s32 	%r2174, %r2169, %r1499;
	st.shared.u32 	[%r3+128], %r2174;
	ld.shared.u32 	%r2177, [%r7+7408];
	bra.uni 	$L__BB1_87;
$L__BB1_86:
	ld.shared.u32 	%r1500, [%r2+112];
	ld.shared.u32 	%r1501, [%r6+7280];
	add.s32 	%r1502, %r1501, %r1500;
	min.s32 	%r2176, %r2171, %r1502;
	st.shared.u32 	[%r3], %r2176;
	ld.shared.u32 	%r1503, [%r2+8432];
	add.s32 	%r1504, %r1501, %r1503;
	min.s32 	%r2175, %r2170, %r1504;
	st.shared.u32 	[%r3+8320], %r2175;
	ld.shared.u32 	%r1505, [%r2+112];
	ld.shared.u32 	%r2177, [%r6+7408];
	add.s32 	%r1506, %r2177, %r1505;
	min.s32 	%r2174, %r2169, %r1506;
	st.shared.u32 	[%r3+128], %r2174;
	ld.shared.u32 	%r2178, [%r2+8432];
$L__BB1_87:
	setp.eq.s32 	%p31, %r1, 0;
	add.s32 	%r1507, %r2178, %r2177;
	min.s32 	%r471, %r455, %r1507;
	st.shared.u32 	[%r3+8448], %r471;
	@%p31 bra 	$L__BB1_89;
	ld.shared.u32 	%r1508, [%r4+116];
	ld.shared.u32 	%r1509, [%r7+7540];
	add.s32 	%r1510, %r1509, %r1508;
	min.s32 	%r2181, %r2176, %r1510;
	st.shared.u32 	[%r3], %r2181;
	ld.shared.u32 	%r2183, [%r4+8436];
	ld.shared.u32 	%r1511, [%r7+7540];
	add.s32 	%r1512, %r1511, %r2183;
	min.s32 	%r2180, %r2175, %r1512;
	st.shared.u32 	[%r3+8320], %r2180;
	ld.shared.u32 	%r1513, [%r7+7668];
	add.s32 	%r1514, %r1513, %r1508;
	min.s32 	%r2179, %r2174, %r1514;
	st.shared.u32 	[%r3+128], %r2179;
	ld.shared.u32 	%r2182, [%r7+7668];
	bra.uni 	$L__BB1_90;
$L__BB1_89:
	ld.shared.u32 	%r1515, [%r2+116];
	ld.shared.u32 	%r1516, [%r6+7540];
	add.s32 	%r1517, %r1516, %r1515;
	min.s32 	%r2181, %r2176, %r1517;
	st.shared.u32 	[%r3], %r2181;
	ld.shared.u32 	%r1518, [%r2+8436];
	add.s32 	%r1519, %r1516, %r1518;
	min.s32 	%r2180, %r2175, %r1519;
	st.shared.u32 	[%r3+8320], %r2180;
	ld.shared.u32 	%r1520, [%r2+116];
	ld.shared.u32 	%r2182, [%r6+7668];
	add.s32 	%r1521, %r2182, %r1520;
	min.s32 	%r2179, %r2174, %r1521;
	st.shared.u32 	[%r3+128], %r2179;
	ld.shared.u32 	%r2183, [%r2+8436];
$L__BB1_90:
	setp.eq.s32 	%p32, %r1, 0;
	add.s32 	%r1522, %r2183, %r2182;
	min.s32 	%r487, %r471, %r1522;
	@%p32 bra 	$L__BB1_92;
	ld.shared.u32 	%r1523, [%r4+120];
	ld.shared.u32 	%r1524, [%r7+7800];
	add.s32 	%r1525, %r1524, %r1523;
	min.s32 	%r2186, %r2181, %r1525;
	st.shared.u32 	[%r3], %r2186;
	ld.shared.u32 	%r2188, [%r4+8440];
	ld.shared.u32 	%r1526, [%r7+7800];
	add.s32 	%r1527, %r1526, %r2188;
	min.s32 	%r2185, %r2180, %r1527;
	st.shared.u32 	[%r3+8320], %r2185;
	ld.shared.u32 	%r1528, [%r7+7928];
	add.s32 	%r1529, %r1528, %r1523;
	min.s32 	%r2184, %r2179, %r1529;
	st.shared.u32 	[%r3+128], %r2184;
	ld.shared.u32 	%r2187, [%r7+7928];
	bra.uni 	$L__BB1_93;
$L__BB1_92:
	ld.shared.u32 	%r1530, [%r2+120];
	ld.shared.u32 	%r1531, [%r6+7800];
	add.s32 	%r1532, %r1531, %r1530;
	min.s32 	%r2186, %r2181, %r1532;
	st.shared.u32 	[%r3], %r2186;
	ld.shared.u32 	%r1533, [%r2+8440];
	add.s32 	%r1534, %r1531, %r1533;
	min.s32 	%r2185, %r2180, %r1534;
	st.shared.u32 	[%r3+8320], %r2185;
	ld.shared.u32 	%r1535, [%r2+120];
	ld.shared.u32 	%r2187, [%r6+7928];
	add.s32 	%r1536, %r2187, %r1535;
	min.s32 	%r2184, %r2179, %r1536;
	st.shared.u32 	[%r3+128], %r2184;
	ld.shared.u32 	%r2188, [%r2+8440];
$L__BB1_93:
	setp.eq.s32 	%p33, %r1, 0;
	add.s32 	%r1537, %r2188, %r2187;
	min.s32 	%r503, %r487, %r1537;
	@%p33 bra 	$L__BB1_95;
	ld.shared.u32 	%r1538, [%r4+124];
	ld.shared.u32 	%r1539, [%r7+8060];
	add.s32 	%r1540, %r1539, %r1538;
	min.s32 	%r2191, %r2186, %r1540;
	st.shared.u32 	[%r3], %r2191;
	ld.shared.u32 	%r2193, [%r4+8444];
	ld.shared.u32 	%r1541, [%r7+8060];
	add.s32 	%r1542, %r1541, %r2193;
	min.s32 	%r2190, %r2185, %r1542;
	st.shared.u32 	[%r3+8320], %r2190;
	ld.shared.u32 	%r1543, [%r7+8188];
	add.s32 	%r1544, %r1543, %r1538;
	min.s32 	%r2189, %r2184, %r1544;
	st.shared.u32 	[%r3+128], %r2189;
	ld.shared.u32 	%r2192, [%r7+8188];
	bra.uni 	$L__BB1_96;
$L__BB1_95:
	ld.shared.u32 	%r1545, [%r2+124];
	ld.shared.u32 	%r1546, [%r6+8060];
	add.s32 	%r1547, %r1546, %r1545;
	min.s32 	%r2191, %r2186, %r1547;
	st.shared.u32 	[%r3], %r2191;
	ld.shared.u32 	%r1548, [%r2+8444];
	add.s32 	%r1549, %r1546, %r1548;
	min.s32 	%r2190, %r2185, %r1549;
	st.shared.u32 	[%r3+8320], %r2190;
	ld.shared.u32 	%r1550, [%r2+124];
	ld.shared.u32 	%r2192, [%r6+8188];
	add.s32 	%r1551, %r2192, %r1550;
	min.s32 	%r2189, %r2184, %r1551;
	st.shared.u32 	[%r3+128], %r2189;
	ld.shared.u32 	%r2193, [%r2+8444];
$L__BB1_96:
	setp.eq.s32 	%p34, %r1, 0;
	add.s32 	%r1552, %r2193, %r2192;
	min.s32 	%r519, %r503, %r1552;
	st.shared.u32 	[%r3+8448], %r519;
	@%p34 bra 	$L__BB1_98;
	ld.shared.u32 	%r1553, [%r4+128];
	ld.shared.u32 	%r1554, [%r7+8320];
	add.s32 	%r1555, %r1554, %r1553;
	min.s32 	%r2196, %r2191, %r1555;
	st.shared.u32 	[%r3], %r2196;
	ld.shared.u32 	%r2198, [%r4+8448];
	ld.shared.u32 	%r1556, [%r7+8320];
	add.s32 	%r1557, %r1556, %r2198;
	min.s32 	%r2195, %r2190, %r1557;
	st.shared.u32 	[%r3+8320], %r2195;
	ld.shared.u32 	%r1558, [%r7+8448];
	add.s32 	%r1559, %r1558, %r1553;
	min.s32 	%r2194, %r2189, %r1559;
	st.shared.u32 	[%r3+128], %r2194;
	ld.shared.u32 	%r2197, [%r7+8448];
	bra.uni 	$L__BB1_99;
$L__BB1_98:
	ld.shared.u32 	%r1560, [%r2+128];
	ld.shared.u32 	%r1561, [%r6+8320];
	add.s32 	%r1562, %r1561, %r1560;
	min.s32 	%r2196, %r2191, %r1562;
	st.shared.u32 	[%r3], %r2196;
	ld.shared.u32 	%r1563, [%r2+8448];
	add.s32 	%r1564, %r1561, %r1563;
	min.s32 	%r2195, %r2190, %r1564;
	st.shared.u32 	[%r3+8320], %r2195;
	ld.shared.u32 	%r1565, [%r2+128];
	ld.shared.u32 	%r2197, [%r6+8448];
	add.s32 	%r1566, %r2197, %r1565;
	min.s32 	%r2194, %r2189, %r1566;
	st.shared.u32 	[%r3+128], %r2194;
	ld.shared.u32 	%r2198, [%r2+8448];
$L__BB1_99:
	setp.eq.s32 	%p35, %r1, 0;
	add.s32 	%r1567, %r2198, %r2197;
	min.s32 	%r535, %r519, %r1567;
	st.shared.u32 	[%r3+8448], %r535;
	@%p35 bra 	$L__BB1_101;
	ld.shared.u32 	%r1568, [%r4+132];
	ld.shared.u32 	%r1569, [%r7+8580];
	add.s32 	%r1570, %r1569, %r1568;
	min.s32 	%r2201, %r2196, %r1570;
	st.shared.u32 	[%r3], %r2201;
	ld.shared.u32 	%r2203, [%r4+8452];
	ld.shared.u32 	%r1571, [%r7+8580];
	add.s32 	%r1572, %r1571, %r2203;
	min.s32 	%r2200, %r2195, %r1572;
	st.shared.u32 	[%r3+8320], %r2200;
	ld.shared.u32 	%r1573, [%r7+8708];
	add.s32 	%r1574, %r1573, %r1568;
	min.s32 	%r2199, %r2194, %r1574;
	st.shared.u32 	[%r3+128], %r2199;
	ld.shared.u32 	%r2202, [%r7+8708];
	bra.uni 	$L__BB1_102;
$L__BB1_101:
	ld.shared.u32 	%r1575, [%r2+132];
	ld.shared.u32 	%r1576, [%r6+8580];
	add.s32 	%r1577, %r1576, %r1575;
	min.s32 	%r2201, %r2196, %r1577;
	st.shared.u32 	[%r3], %r2201;
	ld.shared.u32 	%r1578, [%r2+8452];
	add.s32 	%r1579, %r1576, %r1578;
	min.s32 	%r2200, %r2195, %r1579;
	st.shared.u32 	[%r3+8320], %r2200;
	ld.shared.u32 	%r1580, [%r2+132];
	ld.shared.u32 	%r2202, [%r6+8708];
	add.s32 	%r1581, %r2202, %r1580;
	min.s32 	%r2199, %r2194, %r1581;
	st.shared.u32 	[%r3+128], %r2199;
	ld.shared.u32 	%r2203, [%r2+8452];
$L__BB1_102:
	setp.eq.s32 	%p36, %r1, 0;
	add.s32 	%r1582, %r2203, %r2202;
	min.s32 	%r551, %r535, %r1582;
	st.shared.u32 	[%r3+8448], %r551;
	@%p36 bra 	$L__BB1_104;
	ld.shared.u32 	%r1583, [%r4+136];
	ld.shared.u32 	%r1584, [%r7+8840];
	add.s32 	%r1585, %r1584, %r1583;
	min.s32 	%r2206, %r2201, %r1585;
	st.shared.u32 	[%r3], %r2206;
	ld.shared.u32 	%r2208, [%r4+8456];
	ld.shared.u32 	%r1586, [%r7+8840];
	add.s32 	%r1587, %r1586, %r2208;
	min.s32 	%r2205, %r2200, %r1587;
	st.shared.u32 	[%r3+8320], %r2205;
	ld.shared.u32 	%r1588, [%r7+8968];
	add.s32 	%r1589, %r1588, %r1583;
	min.s32 	%r2204, %r2199, %r1589;
	st.shared.u32 	[%r3+128], %r2204;
	ld.shared.u32 	%r2207, [%r7+8968];
	bra.uni 	$L__BB1_105;
$L__BB1_104:
	ld.shared.u32 	%r1590, [%r2+136];
	ld.shared.u32 	%r1591, [%r6+8840];
	add.s32 	%r1592, %r1591, %r1590;
	min.s32 	%r2206, %r2201, %r1592;
	st.shared.u32 	[%r3], %r2206;
	ld.shared.u32 	%r1593, [%r2+8456];
	add.s32 	%r1594, %r1591, %r1593;
	min.s32 	%r2205, %r2200, %r1594;
	st.shared.u32 	[%r3+8320], %r2205;
	ld.shared.u32 	%r1595, [%r2+136];
	ld.shared.u32 	%r2207, [%r6+8968];
	add.s32 	%r1596, %r2207, %r1595;
	min.s32 	%r2204, %r2199, %r1596;
	st.shared.u32 	[%r3+128], %r2204;
	ld.shared.u32 	%r2208, [%r2+8456];
$L__BB1_105:
	setp.eq.s32 	%p37, %r1, 0;
	add.s32 	%r1597, %r2208, %r2207;
	min.s32 	%r567, %r551, %r1597;
	st.shared.u32 	[%r3+8448], %r567;
	@%p37 bra 	$L__BB1_107;
	ld.shared.u32 	%r1598, [%r4+140];
	ld.shared.u32 	%r1599, [%r7+9100];
	add.s32 	%r1600, %r1599, %r1598;
	min.s32 	%r2211, %r2206, %r1600;
	st.shared.u32 	[%r3], %r2211;
	ld.shared.u32 	%r2213, [%r4+8460];
	ld.shared.u32 	%r1601, [%r7+9100];
	add.s32 	%r1602, %r1601, %r2213;
	min.s32 	%r2210, %r2205, %r1602;
	st.shared.u32 	[%r3+8320], %r2210;
	ld.shared.u32 	%r1603, [%r7+9228];
	add.s32 	%r1604, %r1603, %r1598;
	min.s32 	%r2209, %r2204, %r1604;
	st.shared.u32 	[%r3+128], %r2209;
	ld.shared.u32 	%r2212, [%r7+9228];
	bra.uni 	$L__BB1_108;
$L__BB1_107:
	ld.shared.u32 	%r1605, [%r2+140];
	ld.shared.u32 	%r1606, [%r6+9100];
	add.s32 	%r1607, %r1606, %r1605;
	min.s32 	%r2211, %r2206, %r1607;
	st.shared.u32 	[%r3], %r2211;
	ld.shared.u32 	%r1608, [%r2+8460];
	add.s32 	%r1609, %r1606, %r1608;
	min.s32 	%r2210, %r2205, %r1609;
	st.shared.u32 	[%r3+8320], %r2210;
	ld.shared.u32 	%r1610, [%r2+140];
	ld.shared.u32 	%r2212, [%r6+9228];
	add.s32 	%r1611, %r2212, %r1610;
	min.s32 	%r2209, %r2204, %r1611;
	st.shared.u32 	[%r3+128], %r2209;
	ld.shared.u32 	%r2213, [%r2+8460];
$L__BB1_108:
	setp.eq.s32 	%p38, %r1, 0;
	add.s32 	%r1612, %r2213, %r2212;
	min.s32 	%r583, %r567, %r1612;
	st.shared.u32 	[%r3+8448], %r583;
	@%p38 bra 	$L__BB1_110;
	ld.shared.u32 	%r1613, [%r4+144];
	ld.shared.u32 	%r1614, [%r7+9360];
	add.s32 	%r1615, %r1614, %r1613;
	min.s32 	%r2216, %r2211, %r1615;
	st.shared.u32 	[%r3], %r2216;
	ld.shared.u32 	%r2218, [%r4+8464];
	ld.shared.u32 	%r1616, [%r7+9360];
	add.s32 	%r1617, %r1616, %r2218;
	min.s32 	%r2215, %r2210, %r1617;
	st.shared.u32 	[%r3+8320], %r2215;
	ld.shared.u32 	%r1618, [%r7+9488];
	add.s32 	%r1619, %r1618, %r1613;
	min.s32 	%r2214, %r2209, %r1619;
	st.shared.u32 	[%r3+128], %r2214;
	ld.shared.u32 	%r2217, [%r7+9488];
	bra.uni 	$L__BB1_111;
$L__BB1_110:
	ld.shared.u32 	%r1620, [%r2+144];
	ld.shared.u32 	%r1621, [%r6+9360];
	add.s32 	%r1622, %r1621, %r1620;
	min.s32 	%r2216, %r2211, %r1622;
	st.shared.u32 	[%r3], %r2216;
	ld.shared.u32 	%r1623, [%r2+8464];
	add.s32 	%r1624, %r1621, %r1623;
	min.s32 	%r2215, %r2210, %r1624;
	st.shared.u32 	[%r3+8320], %r2215;
	ld.shared.u32 	%r1625, [%r2+144];
	ld.shared.u32 	%r2217, [%r6+9488];
	add.s32 	%r1626, %r2217, %r1625;
	min.s32 	%r2214, %r2209, %r1626;
	st.shared.u32 	[%r3+128], %r2214;
	ld.shared.u32 	%r2218, [%r2+8464];
$L__BB1_111:
	setp.eq.s32 	%p39, %r1, 0;
	add.s32 	%r1627, %r2218, %r2217;
	min.s32 	%r599, %r583, %r1627;
	st.shared.u32 	[%r3+8448], %r599;
	@%p39 bra 	$L__BB1_113;
	ld.shared.u32 	%r1628, [%r4+148];
	ld.shared.u32 	%r1629, [%r7+9620];
	add.s32 	%r1630, %r1629, %r1628;
	min.s32 	%r2221, %r2216, %r1630;
	st.shared.u32 	[%r3], %r2221;
	ld.shared.u32 	%r2223, [%r4+8468];
	ld.shared.u32 	%r1631, [%r7+9620];
	add.s32 	%r1632, %r1631, %r2223;
	min.s32 	%r2220, %r2215, %r1632;
	st.shared.u32 	[%r3+8320], %r2220;
	ld.shared.u32 	%r1633, [%r7+9748];
	add.s32 	%r1634, %r1633, %r1628;
	min.s32 	%r2219, %r2214, %r1634;
	st.shared.u32 	[%r3+128], %r2219;
	ld.shared.u32 	%r2222, [%r7+9748];
	bra.uni 	$L__BB1_114;
$L__BB1_113:
	ld.shared.u32 	%r1635, [%r2+148];
	ld.shared.u32 	%r1636, [%r6+9620];
	add.s32 	%r1637, %r1636, %r1635;
	min.s32 	%r2221, %r2216, %r1637;
	st.shared.u32 	[%r3], %r2221;
	ld.shared.u32 	%r1638, [%r2+8468];
	add.s32 	%r1639, %r1636, %r1638;
	min.s32 	%r2220, %r2215, %r1639;
	st.shared.u32 	[%r3+8320], %r2220;
	ld.shared.u32 	%r1640, [%r2+148];
	ld.shared.u32 	%r2222, [%r6+9748];
	add.s32 	%r1641, %r2222, %r1640;
	min.s32 	%r2219, %r2214, %r1641;
	st.shared.u32 	[%r3+128], %r2219;
	ld.shared.u32 	%r2223, [%r2+8468];
$L__BB1_114:
	setp.eq.s32 	%p40, %r1, 0;
	add.s32 	%r1642, %r2223, %r2222;
	min.s32 	%r615, %r599, %r1642;
	st.shared.u32 	[%r3+8448], %r615;
	@%p40 bra 	$L__BB1_116;
	ld.shared.u32 	%r1643, [%r4+152];
	ld.shared.u32 	%r1644, [%r7+9880];
	add.s32 	%r1645, %r1644, %r1643;
	min.s32 	%r2226, %r2221, %r1645;
	st.shared.u32 	[%r3], %r2226;
	ld.shared.u32 	%r2228, [%r4+8472];
	ld.shared.u32 	%r1646, [%r7+9880];
	add.s32 	%r1647, %r1646, %r2228;
	min.s32 	%r2225, %r2220, %r1647;
	st.shared.u32 	[%r3+8320], %r2225;
	ld.shared.u32 	%r1648, [%r7+10008];
	add.s32 	%r1649, %r1648, %r1643;
	min.s32 	%r2224, %r2219, %r1649;
	st.shared.u32 	[%r3+128], %r2224;
	ld.shared.u32 	%r2227, [%r7+10008];
	bra.uni 	$L__BB1_117;
$L__BB1_116:
	ld.shared.u32 	%r1650, [%r2+152];
	ld.shared.u32 	%r1651, [%r6+9880];
	add.s32 	%r1652, %r1651, %r1650;
	min.s32 	%r2226, %r2221, %r1652;
	st.shared.u32 	[%r3], %r2226;
	ld.shared.u32 	%r1653, [%r2+8472];
	add.s32 	%r1654, %r1651, %r1653;
	min.s32 	%r2225, %r2220, %r1654;
	st.shared.u32 	[%r3+8320], %r2225;
	ld.shared.u32 	%r1655, [%r2+152];
	ld.shared.u32 	%r2227, [%r6+10008];
	add.s32 	%r1656, %r2227, %r1655;
	min.s32 	%r2224, %r2219, %r1656;
	st.shared.u32 	[%r3+128], %r2224;
	ld.shared.u32 	%r2228, [%r2+8472];
$L__BB1_117:
	setp.eq.s32 	%p41, %r1, 0;
	add.s32 	%r1657, %r2228, %r2227;
	min.s32 	%r631, %r615, %r1657;
	st.shared.u32 	[%r3+8448], %r631;
	@%p41 bra 	$L__BB1_119;
	ld.shared.u32 	%r1658, [%r4+156];
	ld.shared.u32 	%r1659, [%r7+10140];
	add.s32 	%r1660, %r1659, %r1658;
	min.s32 	%r2231, %r2226, %r1660;
	st.shared.u32 	[%r3], %r2231;
	ld.shared.u32 	%r2233, [%r4+8476];
	ld.shared.u32 	%r1661, [%r7+10140];
	add.s32 	%r1662, %r1661, %r2233;
	min.s32 	%r2230, %r2225, %r1662;
	st.shared.u32 	[%r3+8320], %r2230;
	ld.shared.u32 	%r1663, [%r7+10268];
	add.s32 	%r1664, %r1663, %r1658;
	min.s32 	%r2229, %r2224, %r1664;
	st.shared.u32 	[%r3+128], %r2229;
	ld.shared.u32 	%r2232, [%r7+10268];
	bra.uni 	$L__BB1_120;
$L__BB1_119:
	ld.shared.u32 	%r1665, [%r2+156];
	ld.shared.u32 	%r1666, [%r6+10140];
	add.s32 	%r1667, %r1666, %r1665;
	min.s32 	%r2231, %r2226, %r1667;
	st.shared.u32 	[%r3], %r2231;
	ld.shared.u32 	%r1668, [%r2+8476];
	add.s32 	%r1669, %r1666, %r1668;
	min.s32 	%r2230, %r2225, %r1669;
	st.shared.u32 	[%r3+8320], %r2230;
	ld.shared.u32 	%r1670, [%r2+156];
	ld.shared.u32 	%r2232, [%r6+10268];
	add.s32 	%r1671, %r2232, %r1670;
	min.s32 	%r2229, %r2224, %r1671;
	st.shared.u32 	[%r3+128], %r2229;
	ld.shared.u32 	%r2233, [%r2+8476];
$L__BB1_120:
	setp.eq.s32 	%p42, %r1, 0;
	add.s32 	%r1672, %r2233, %r2232;
	min.s32 	%r647, %r631, %r1672;
	st.shared.u32 	[%r3+8448], %r647;
	@%p42 bra 	$L__BB1_122;
	ld.shared.u32 	%r1673, [%r4+160];
	ld.shared.u32 	%r1674, [%r7+10400];
	add.s32 	%r1675, %r1674, %r1673;
	min.s32 	%r2236, %r2231, %r1675;
	st.shared.u32 	[%r3], %r2236;
	ld.shared.u32 	%r2238, [%r4+8480];
	ld.shared.u32 	%r1676, [%r7+10400];
	add.s32 	%r1677, %r1676, %r2238;
	min.s32 	%r2235, %r2230, %r1677;
	st.shared.u32 	[%r3+8320], %r2235;
	ld.shared.u32 	%r1678, [%r7+10528];
	add.s32 	%r1679, %r1678, %r1673;
	min.s32 	%r2234, %r2229, %r1679;
	st.shared.u32 	[%r3+128], %r2234;
	ld.shared.u32 	%r2237, [%r7+10528];
	bra.uni 	$L__BB1_123;
$L__BB1_122:
	ld.shared.u32 	%r1680, [%r2+160];
	ld.shared.u32 	%r1681, [%r6+10400];
	add.s32 	%r1682, %r1681, %r1680;
	min.s32 	%r2236, %r2231, %r1682;
	st.shared.u32 	[%r3], %r2236;
	ld.shared.u32 	%r1683, [%r2+8480];
	add.s32 	%r1684, %r1681, %r1683;
	min.s32 	%r2235, %r2230, %r1684;
	st.shared.u32 	[%r3+8320], %r2235;
	ld.shared.u32 	%r1685, [%r2+160];
	ld.shared.u32 	%r2237, [%r6+10528];
	add.s32 	%r1686, %r2237, %r1685;
	min.s32 	%r2234, %r2229, %r1686;
	st.shared.u32 	[%r3+128], %r2234;
	ld.shared.u32 	%r2238, [%r2+8480];
$L__BB1_123:
	setp.eq.s32 	%p43, %r1, 0;
	add.s32 	%r1687, %r2238, %r2237;
	min.s32 	%r663, %r647, %r1687;
	st.shared.u32 	[%r3+8448], %r663;
	@%p43 bra 	$L__BB1_125;
	ld.shared.u32 	%r1688, [%r4+164];
	ld.shared.u32 	%r1689, [%r7+10660];
	add.s32 	%r1690, %r1689, %r1688;
	min.s32 	%r2241, %r2236, %r1690;
	st.shared.u32 	[%r3], %r2241;
	ld.shared.u32 	%r2243, [%r4+8484];
	ld.shared.u32 	%r1691, [%r7+10660];
	add.s32 	%r1692, %r1691, %r2243;
	min.s32 	%r2240, %r2235, %r1692;
	st.shared.u32 	[%r3+8320], %r2240;
	ld.shared.u32 	%r1693, [%r7+10788];
	add.s32 	%r1694, %r1693, %r1688;
	min.s32 	%r2239, %r2234, %r1694;
	st.shared.u32 	[%r3+128], %r2239;
	ld.shared.u32 	%r2242, [%r7+10788];
	bra.uni 	$L__BB1_126;
$L__BB1_125:
	ld.shared.u32 	%r1695, [%r2+164];
	ld.shared.u32 	%r1696, [%r6+10660];
	add.s32 	%r1697, %r1696, %r1695;
	min.s32 	%r2241, %r2236, %r1697;
	st.shared.u32 	[%r3], %r2241;
	ld.shared.u32 	%r1698, [%r2+8484];
	add.s32 	%r1699, %r1696, %r1698;
	min.s32 	%r2240, %r2235, %r1699;
	st.shared.u32 	[%r3+8320], %r2240;
	ld.shared.u32 	%r1700, [%r2+164];
	ld.shared.u32 	%r2242, [%r6+10788];
	add.s32 	%r1701, %r2242, %r1700;
	min.s32 	%r2239, %r2234, %r1701;
	st.shared.u32 	[%r3+128], %r2239;
	ld.shared.u32 	%r2243, [%r2+8484];
$L__BB1_126:
	setp.eq.s32 	%p44, %r1, 0;
	add.s32 	%r1702, %r2243, %r2242;
	min.s32 	%r679, %r663, %r1702;
	st.shared.u32 	[%r3+8448], %r679;
	@%p44 bra 	$L__BB1_128;
	ld.shared.u32 	%r1703, [%r4+168];
	ld.shared.u32 	%r1704, [%r7+10920];
	add.s32 	%r1705, %r1704, %r1703;
	min.s32 	%r2246, %r2241, %r1705;
	st.shared.u32 	[%r3], %r2246;
	ld.shared.u32 	%r2248, [%r4+8488];
	ld.shared.u32 	%r1706, [%r7+10920];
	add.s32 	%r1707, %r1706, %r2248;
	min.s32 	%r2245, %r2240, %r1707;
	st.shared.u32 	[%r3+8320], %r2245;
	ld.shared.u32 	%r1708, [%r7+11048];
	add.s32 	%r1709, %r1708, %r1703;
	min.s32 	%r2244, %r2239, %r1709;
	st.shared.u32 	[%r3+128], %r2244;
	ld.shared.u32 	%r2247, [%r7+11048];
	bra.uni 	$L__BB1_129;
$L__BB1_128:
	ld.shared.u32 	%r1710, [%r2+168];
	ld.shared.u32 	%r1711, [%r6+10920];
	add.s32 	%r1712, %r1711, %r1710;
	min.s32 	%r2246, %r2241, %r1712;
	st.shared.u32 	[%r3], %r2246;
	ld.shared.u32 	%r1713, [%r2+8488];
	add.s32 	%r1714, %r1711, %r1713;
	min.s32 	%r2245, %r2240, %r1714;
	st.shared.u32 	[%r3+8320], %r2245;
	ld.shared.u32 	%r1715, [%r2+168];
	ld.shared.u32 	%r2247, [%r6+11048];
	add.s32 	%r1716, %r2247, %r1715;
	min.s32 	%r2244, %r2239, %r1716;
	st.shared.u32 	[%r3+128], %r2244;
	ld.shared.u32 	%r2248, [%r2+8488];
$L__BB1_129:
	setp.eq.s32 	%p45, %r1, 0;
	add.s32 	%r1717, %r2248, %r2247;
	min.s32 	%r695, %r679, %r1717;
	st.shared.u32 	[%r3+8448], %r695;
	@%p45 bra 	$L__BB1_131;
	ld.shared.u32 	%r1718, [%r4+172];
	ld.shared.u32 	%r1719, [%r7+11180];
	add.s32 	%r1720, %r1719, %r1718;
	min.s32 	%r2251, %r2246, %r1720;
	st.shared.u32 	[%r3], %r2251;
	ld.shared.u32 	%r2253, [%r4+8492];
	ld.shared.u32 	%r1721, [%r7+11180];
	add.s32 	%r1722, %r1721, %r2253;
	min.s32 	%r2250, %r2245, %r1722;
	st.shared.u32 	[%r3+8320], %r2250;
	ld.shared.u32 	%r1723, [%r7+11308];
	add.s32 	%r1724, %r1723, %r1718;
	min.s32 	%r2249, %r2244, %r1724;
	st.shared.u32 	[%r3+128], %r2249;
	ld.shared.u32 	%r2252, [%r7+11308];
	bra.uni 	$L__BB1_132;
$L__BB1_131:
	ld.shared.u32 	%r1725, [%r2+172];
	ld.shared.u32 	%r1726, [%r6+11180];
	add.s32 	%r1727, %r1726, %r1725;
	min.s32 	%r2251, %r2246, %r1727;
	st.shared.u32 	[%r3], %r2251;
	ld.shared.u32 	%r1728, [%r2+8492];
	add.s32 	%r1729, %r1726, %r1728;
	min.s32 	%r2250, %r2245, %r1729;
	st.shared.u32 	[%r3+8320], %r2250;
	ld.shared.u32 	%r1730, [%r2+172];
	ld.shared.u32 	%r2252, [%r6+11308];
	add.s32 	%r1731, %r2252, %r1730;
	min.s32 	%r2249, %r2244, %r1731;
	st.shared.u32 	[%r3+128], %r2249;
	ld.shared.u32 	%r2253, [%r2+8492];
$L__BB1_132:
	setp.eq.s32 	%p46, %r1, 0;
	add.s32 	%r1732, %r2253, %r2252;
	min.s32 	%r711, %r695, %r1732;
	st.shared.u32 	[%r3+8448], %r711;
	@%p46 bra 	$L__BB1_134;
	ld.shared.u32 	%r1733, [%r4+176];
	ld.shared.u32 	%r1734, [%r7+11440];
	add.s32 	%r1735, %r1734, %r1733;
	min.s32 	%r2256, %r2251, %r1735;
	st.shared.u32 	[%r3], %r2256;
	ld.shared.u32 	%r2258, [%r4+8496];
	ld.shared.u32 	%r1736, [%r7+11440];
	add.s32 	%r1737, %r1736, %r2258;
	min.s32 	%r2255, %r2250, %r1737;
	st.shared.u32 	[%r3+8320], %r2255;
	ld.shared.u32 	%r1738, [%r7+11568];
	add.s32 	%r1739, %r1738, %r1733;
	min.s32 	%r2254, %r2249, %r1739;
	st.shared.u32 	[%r3+128], %r2254;
	ld.shared.u32 	%r2257, [%r7+11568];
	bra.uni 	$L__BB1_135;
$L__BB1_134:
	ld.shared.u32 	%r1740, [%r2+176];
	ld.shared.u32 	%r1741, [%r6+11440];
	add.s32 	%r1742, %r1741, %r1740;
	min.s32 	%r2256, %r2251, %r1742;
	st.shared.u32 	[%r3], %r2256;
	ld.shared.u32 	%r1743, [%r2+8496];
	add.s32 	%r1744, %r1741, %r1743;
	min.s32 	%r2255, %r2250, %r1744;
	st.shared.u32 	[%r3+8320], %r2255;
	ld.shared.u32 	%r1745, [%r2+176];
	ld.shared.u32 	%r2257, [%r6+11568];
	add.s32 	%r1746, %r2257, %r1745;
	min.s32 	%r2254, %r2249, %r1746;
	st.shared.u32 	[%r3+128], %r2254;
	ld.shared.u32 	%r2258, [%r2+8496];
$L__BB1_135:
	setp.eq.s32 	%p47, %r1, 0;
	add.s32 	%r1747, %r2258, %r2257;
	min.s32 	%r727, %r711, %r1747;
	st.shared.u32 	[%r3+8448], %r727;
	@%p47 bra 	$L__BB1_137;
	ld.shared.u32 	%r1748, [%r4+180];
	ld.shared.u32 	%r1749, [%r7+11700];
	add.s32 	%r1750, %r1749, %r1748;
	min.s32 	%r2261, %r2256, %r1750;
	st.shared.u32 	[%r3], %r2261;
	ld.shared.u32 	%r2263, [%r4+8500];
	ld.shared.u32 	%r1751, [%r7+11700];
	add.s32 	%r1752, %r1751, %r2263;
	min.s32 	%r2260, %r2255, %r1752;
	st.shared.u32 	[%r3+8320], %r2260;
	ld.shared.u32 	%r1753, [%r7+11828];
	add.s32 	%r1754, %r1753, %r1748;
	min.s32 	%r2259, %r2254, %r1754;
	st.shared.u32 	[%r3+128], %r2259;
	ld.shared.u32 	%r2262, [%r7+11828];
	bra.uni 	$L__BB1_138;
$L__BB1_137:
	ld.shared.u32 	%r1755, [%r2+180];
	ld.shared.u32 	%r1756, [%r6+11700];
	add.s32 	%r1757, %r1756, %r1755;
	min.s32 	%r2261, %r2256, %r1757;
	st.shared.u32 	[%r3], %r2261;
	ld.shared.u32 	%r1758, [%r2+8500];
	add.s32 	%r1759, %r1756, %r1758;
	min.s32 	%r2260, %r2255, %r1759;
	st.shared.u32 	[%r3+8320], %r2260;
	ld.shared.u32 	%r1760, [%r2+180];
	ld.shared.u32 	%r2262, [%r6+11828];
	add.s32 	%r1761, %r2262, %r1760;
	min.s32 	%r2259, %r2254, %r1761;
	st.shared.u32 	[%r3+128], %r2259;
	ld.shared.u32 	%r2263, [%r2+8500];
$L__BB1_138:
	setp.eq.s32 	%p48, %r1, 0;
	add.s32 	%r1762, %r2263, %r2262;
	min.s32 	%r743, %r727, %r1762;
	st.shared.u32 	[%r3+8448], %r743;
	@%p48 bra 	$L__BB1_140;
	ld.shared.u32 	%r1763, [%r4+184];
	ld.shared.u32 	%r1764, [%r7+11960];
	add.s32 	%r1765, %r1764, %r1763;
	min.s32 	%r2266, %r2261, %r1765;
	st.shared.u32 	[%r3], %r2266;
	ld.shared.u32 	%r2268, [%r4+8504];
	ld.shared.u32 	%r1766, [%r7+11960];
	add.s32 	%r1767, %r1766, %r2268;
	min.s32 	%r2265, %r2260, %r1767;
	st.shared.u32 	[%r3+8320], %r2265;
	ld.shared.u32 	%r1768, [%r7+12088];
	add.s32 	%r1769, %r1768, %r1763;
	min.s32 	%r2264, %r2259, %r1769;
	st.shared.u32 	[%r3+128], %r2264;
	ld.shared.u32 	%r2267, [%r7+12088];
	bra.uni 	$L__BB1_141;
$L__BB1_140:
	ld.shared.u32 	%r1770, [%r2+184];
	ld.shared.u32 	%r1771, [%r6+11960];
	add.s32 	%r1772, %r1771, %r1770;
	min.s32 	%r2266, %r2261, %r1772;
	st.shared.u32 	[%r3], %r2266;
	ld.shared.u32 	%r1773, [%r2+8504];
	add.s32 	%r1774, %r1771, %r1773;
	min.s32 	%r2265, %r2260, %r1774;
	st.shared.u32 	[%r3+8320], %r2265;
	ld.shared.u32 	%r1775, [%r2+184];
	ld.shared.u32 	%r2267, [%r6+12088];
	add.s32 	%r1776, %r2267, %r1775;
	min.s32 	%r2264, %r2259, %r1776;
	st.shared.u32 	[%r3+128], %r2264;
	ld.shared.u32 	%r2268, [%r2+8504];
$L__BB1_141:
	setp.eq.s32 	%p49, %r1, 0;
	add.s32 	%r1777, %r2268, %r2267;
	min.s32 	%r759, %r743, %r1777;
	st.shared.u32 	[%r3+8448], %r759;
	@%p49 bra 	$L__BB1_143;
	ld.shared.u32 	%r1778, [%r4+188];
	ld.shared.u32 	%r1779, [%r7+12220];
	add.s32 	%r1780, %r1779, %r1778;
	min.s32 	%r2271, %r2266, %r1780;
	st.shared.u32 	[%r3], %r2271;
	ld.shared.u32 	%r2273, [%r4+8508];
	ld.shared.u32 	%r1781, [%r7+12220];
	add.s32 	%r1782, %r1781, %r2273;
	min.s32 	%r2270, %r2265, %r1782;
	st.shared.u32 	[%r3+8320], %r2270;
	ld.shared.u32 	%r1783, [%r7+12348];
	add.s32 	%r1784, %r1783, %r1778;
	min.s32 	%r2269, %r2264, %r1784;
	st.shared.u32 	[%r3+128], %r2269;
	ld.shared.u32 	%r2272, [%r7+12348];
	bra.uni 	$L__BB1_144;
$L__BB1_143:
	ld.shared.u32 	%r1785, [%r2+188];
	ld.shared.u32 	%r1786, [%r6+12220];
	add.s32 	%r1787, %r1786, %r1785;
	min.s32 	%r2271, %r2266, %r1787;
	st.shared.u32 	[%r3], %r2271;
	ld.shared.u32 	%r1788, [%r2+8508];
	add.s32 	%r1789, %r1786, %r1788;
	min.s32 	%r2270, %r2265, %r1789;
	st.shared.u32 	[%r3+8320], %r2270;
	ld.shared.u32 	%r1790, [%r2+188];
	ld.shared.u32 	%r2272, [%r6+12348];
	add.s32 	%r1791, %r2272, %r1790;
	min.s32 	%r2269, %r2264, %r1791;
	st.shared.u32 	[%r3+128], %r2269;
	ld.shared.u32 	%r2273, [%r2+8508];
$L__BB1_144:
	setp.eq.s32 	%p50, %r1, 0;
	add.s32 	%r1792, %r2273, %r2272;
	min.s32 	%r775, %r759, %r1792;
	st.shared.u32 	[%r3+8448], %r775;
	@%p50 bra 	$L__BB1_146;
	ld.shared.u32 	%r1793, [%r4+192];
	ld.shared.u32 	%r1794, [%r7+12480];
	add.s32 	%r1795, %r1794, %r1793;
	min.s32 	%r2276, %r2271, %r1795;
	st.shared.u32 	[%r3], %r2276;
	ld.shared.u32 	%r2278, [%r4+8512];
	ld.shared.u32 	%r1796, [%r7+12480];
	add.s32 	%r1797, %r1796, %r2278;
	min.s32 	%r2275, %r2270, %r1797;
	st.shared.u32 	[%r3+8320], %r2275;
	ld.shared.u32 	%r1798, [%r7+12608];
	add.s32 	%r1799, %r1798, %r1793;
	min.s32 	%r2274, %r2269, %r1799;
	st.shared.u32 	[%r3+128], %r2274;
	ld.shared.u32 	%r2277, [%r7+12608];
	bra.uni 	$L__BB1_147;
$L__BB1_146:
	ld.shared.u32 	%r1800, [%r2+192];
	ld.shared.u32 	%r1801, [%r6+12480];
	add.s32 	%r1802, %r1801, %r1800;
	min.s32 	%r2276, %r2271, %r1802;
	st.shared.u32 	[%r3], %r2276;
	ld.shared.u32 	%r1803, [%r2+8512];
	add.s32 	%r1804, %r1801, %r1803;
	min.s32 	%r2275, %r2270, %r1804;
	st.shared.u32 	[%r3+8320], %r2275;
	ld.shared.u32 	%r1805, [%r2+192];
	ld.shared.u32 	%r2277, [%r6+12608];
	add.s32 	%r1806, %r2277, %r1805;
	min.s32 	%r2274, %r2269, %r1806;
	st.shared.u32 	[%r3+128], %r2274;
	ld.shared.u32 	%r2278, [%r2+8512];
$L__BB1_147:
	setp.eq.s32 	%p51, %r1, 0;
	add.s32 	%r1807, %r2278, %r2277;
	min.s32 	%r791, %r775, %r1807;
	st.shared.u32 	[%r3+8448], %r791;
	@%p51 bra 	$L__BB1_149;
	ld.shared.u32 	%r1808, [%r4+196];
	ld.shared.u32 	%r1809, [%r7+12740];
	add.s32 	%r1810, %r1809, %r1808;
	min.s32 	%r2281, %r2276, %r1810;
	st.shared.u32 	[%r3], %r2281;
	ld.shared.u32 	%r2283, [%r4+8516];
	ld.shared.u32 	%r1811, [%r7+12740];
	add.s32 	%r1812, %r1811, %r2283;
	min.s32 	%r2280, %r2275, %r1812;
	st.shared.u32 	[%r3+8320], %r2280;
	ld.shared.u32 	%r1813, [%r7+12868];
	add.s32 	%r1814, %r1813, %r1808;
	min.s32 	%r2279, %r2274, %r1814;
	st.shared.u32 	[%r3+128], %r2279;
	ld.shared.u32 	%r2282, [%r7+12868];
	bra.uni 	$L__BB1_150;
$L__BB1_149:
	ld.shared.u32 	%r1815, [%r2+196];
	ld.shared.u32 	%r1816, [%r6+12740];
	add.s32 	%r1817, %r1816, %r1815;
	min.s32 	%r2281, %r2276, %r1817;
	st.shared.u32 	[%r3], %r2281;
	ld.shared.u32 	%r1818, [%r2+8516];
	add.s32 	%r1819, %r1816, %r1818;
	min.s32 	%r2280, %r2275, %r1819;
	st.shared.u32 	[%r3+8320], %r2280;
	ld.shared.u32 	%r1820, [%r2+196];
	ld.shared.u32 	%r2282, [%r6+12868];
	add.s32 	%r1821, %r2282, %r1820;
	min.s32 	%r2279, %r2274, %r1821;
	st.shared.u32 	[%r3+128], %r2279;
	ld.shared.u32 	%r2283, [%r2+8516];
$L__BB1_150:
	setp.eq.s32 	%p52, %r1, 0;
	add.s32 	%r1822, %r2283, %r2282;
	min.s32 	%r807, %r791, %r1822;
	st.shared.u32 	[%r3+8448], %r807;
	@%p52 bra 	$L__BB1_152;
	ld.shared.u32 	%r1823, [%r4+200];
	ld.shared.u32 	%r1824, [%r7+13000];
	add.s32 	%r1825, %r1824, %r1823;
	min.s32 	%r2286, %r2281, %r1825;
	st.shared.u32 	[%r3], %r2286;
	ld.shared.u32 	%r2288, [%r4+8520];
	ld.shared.u32 	%r1826, [%r7+13000];
	add.s32 	%r1827, %r1826, %r2288;
	min.s32 	%r2285, %r2280, %r1827;
	st.shared.u32 	[%r3+8320], %r2285;
	ld.shared.u32 	%r1828, [%r7+13128];
	add.s32 	%r1829, %r1828, %r1823;
	min.s32 	%r2284, %r2279, %r1829;
	st.shared.u32 	[%r3+128], %r2284;
	ld.shared.u32 	%r2287, [%r7+13128];
	bra.uni 	$L__BB1_153;
$L__BB1_152:
	ld.shared.u32 	%r1830, [%r2+200];
	ld.shared.u32 	%r1831, [%r6+13000];
	add.s32 	%r1832, %r1831, %r1830;
	min.s32 	%r2286, %r2281, %r1832;
	st.shared.u32 	[%r3], %r2286;
	ld.shared.u32 	%r1833, [%r2+8520];
	add.s32 	%r1834, %r1831, %r1833;
	min.s32 	%r2285, %r2280, %r1834;
	st.shared.u32 	[%r3+8320], %r2285;
	ld.shared.u32 	%r1835, [%r2+200];
	ld.shared.u32 	%r2287, [%r6+13128];
	add.s32 	%r1836, %r2287, %r1835;
	min.s32 	%r2284, %r2279, %r1836;
	st.shared.u32 	[%r3+128], %r2284;
	ld.shared.u32 	%r2288, [%r2+8520];
$L__BB1_153:
	setp.eq.s32 	%p53, %r1, 0;
	add.s32 	%r1837, %r2288, %r2287;
	min.s32 	%r823, %r807, %r1837;
	st.shared.u32 	[%r3+8448], %r823;
	@%p53 bra 	$L__BB1_155;
	ld.shared.u32 	%r1838, [%r4+204];
	ld.shared.u32 	%r1839, [%r7+13260];
	add.s32 	%r1840, %r1839, %r1838;
	min.s32 	%r2291, %r2286, %r1840;
	st.shared.u32 	[%r3], %r2291;
	ld.shared.u32 	%r2293, [%r4+8524];
	ld.shared.u32 	%r1841, [%r7+13260];
	add.s32 	%r1842, %r1841, %r2293;
	min.s32 	%r2290, %r2285, %r1842;
	st.shared.u32 	[%r3+8320], %r2290;
	ld.shared.u32 	%r1843, [%r7+13388];
	add.s32 	%r1844, %r1843, %r1838;
	min.s32 	%r2289, %r2284, %r1844;
	st.shared.u32 	[%r3+128], %r2289;
	ld.shared.u32 	%r2292, [%r7+13388];
	bra.uni 	$L__BB1_156;
$L__BB1_155:
	ld.shared.u32 	%r1845, [%r2+204];
	ld.shared.u32 	%r1846, [%r6+13260];
	add.s32 	%r1847, %r1846, %r1845;
	min.s32 	%r2291, %r2286, %r1847;
	st.shared.u32 	[%r3], %r2291;
	ld.shared.u32 	%r1848, [%r2+8524];
	add.s32 	%r1849, %r1846, %r1848;
	min.s32 	%r2290, %r2285, %r1849;
	st.shared.u32 	[%r3+8320], %r2290;
	ld.shared.u32 	%r1850, [%r2+204];
	ld.shared.u32 	%r2292, [%r6+13388];
	add.s32 	%r1851, %r2292, %r1850;
	min.s32 	%r2289, %r2284, %r1851;
	st.shared.u32 	[%r3+128], %r2289;
	ld.shared.u32 	%r2293, [%r2+8524];
$L__BB1_156:
	setp.eq.s32 	%p54, %r1, 0;
	add.s32 	%r1852, %r2293, %r2292;
	min.s32 	%r839, %r823, %r1852;
	st.shared.u32 	[%r3+8448], %r839;
	@%p54 bra 	$L__BB1_158;
	ld.shared.u32 	%r1853, [%r4+208];
	ld.shared.u32 	%r1854, [%r7+13520];
	add.s32 	%r1855, %r1854, %r1853;
	min.s32 	%r2296, %r2291, %r1855;
	st.shared.u32 	[%r3], %r2296;
	ld.shared.u32 	%r2298, [%r4+8528];
	ld.shared.u32 	%r1856, [%r7+13520];
	add.s32 	%r1857, %r1856, %r2298;
	min.s32 	%r2295, %r2290, %r1857;
	st.shared.u32 	[%r3+8320], %r2295;
	ld.shared.u32 	%r1858, [%r7+13648];
	add.s32 	%r1859, %r1858, %r1853;
	min.s32 	%r2294, %r2289, %r1859;
	st.shared.u32 	[%r3+128], %r2294;
	ld.shared.u32 	%r2297, [%r7+13648];
	bra.uni 	$L__BB1_159;
$L__BB1_158:
	ld.shared.u32 	%r1860, [%r2+208];
	ld.shared.u32 	%r1861, [%r6+13520];
	add.s32 	%r1862, %r1861, %r1860;
	min.s32 	%r2296, %r2291, %r1862;
	st.shared.u32 	[%r3], %r2296;
	ld.shared.u32 	%r1863, [%r2+8528];
	add.s32 	%r1864, %r1861, %r1863;
	min.s32 	%r2295, %r2290, %r1864;
	st.shared.u32 	[%r3+8320], %r2295;
	ld.shared.u32 	%r1865, [%r2+208];
	ld.shared.u32 	%r2297, [%r6+13648];
	add.s32 	%r1866, %r2297, %r1865;
	min.s32 	%r2294, %r2289, %r1866;
	st.shared.u32 	[%r3+128], %r2294;
	ld.shared.u32 	%r2298, [%r2+8528];
$L__BB1_159:
	setp.eq.s32 	%p55, %r1, 0;
	add.s32 	%r1867, %r2298, %r2297;
	min.s32 	%r855, %r839, %r1867;
	st.shared.u32 	[%r3+8448], %r855;
	@%p55 bra 	$L__BB1_161;
	ld.shared.u32 	%r1868, [%r4+212];
	ld.shared.u32 	%r1869, [%r7+13780];
	add.s32 	%r1870, %r1869, %r1868;
	min.s32 	%r2301, %r2296, %r1870;
	st.shared.u32 	[%r3], %r2301;
	ld.shared.u32 	%r2303, [%r4+8532];
	ld.shared.u32 	%r1871, [%r7+13780];
	add.s32 	%r1872, %r1871, %r2303;
	min.s32 	%r2300, %r2295, %r1872;
	st.shared.u32 	[%r3+8320], %r2300;
	ld.shared.u32 	%r1873, [%r7+13908];
	add.s32 	%r1874, %r1873, %r1868;
	min.s32 	%r2299, %r2294, %r1874;
	st.shared.u32 	[%r3+128], %r2299;
	ld.shared.u32 	%r2302, [%r7+13908];
	bra.uni 	$L__BB1_162;
$L__BB1_161:
	ld.shared.u32 	%r1875, [%r2+212];
	ld.shared.u32 	%r1876, [%r6+13780];
	add.s32 	%r1877, %r1876, %r1875;
	min.s32 	%r2301, %r2296, %r1877;
	st.shared.u32 	[%r3], %r2301;
	ld.shared.u32 	%r1878, [%r2+8532];
	add.s32 	%r1879, %r1876, %r1878;
	min.s32 	%r2300, %r2295, %r1879;
	st.shared.u32 	[%r3+8320], %r2300;
	ld.shared.u32 	%r1880, [%r2+212];
	ld.shared.u32 	%r2302, [%r6+13908];
	add.s32 	%r1881, %r2302, %r1880;
	min.s32 	%r2299, %r2294, %r1881;
	st.shared.u32 	[%r3+128], %r2299;
	ld.shared.u32 	%r2303, [%r2+8532];
$L__BB1_162:
	setp.eq.s32 	%p56, %r1, 0;
	add.s32 	%r1882, %r2303, %r2302;
	min.s32 	%r871, %r855, %r1882;
	st.shared.u32 	[%r3+8448], %r871;
	@%p56 bra 	$L__BB1_164;
	ld.shared.u32 	%r1883, [%r4+216];
	ld.shared.u32 	%r1884, [%r7+14040];
	add.s32 	%r1885, %r1884, %r1883;
	min.s32 	%r2306, %r2301, %r1885;
	st.shared.u32 	[%r3], %r2306;
	ld.shared.u32 	%r2308, [%r4+8536];
	ld.shared.u32 	%r1886, [%r7+14040];
	add.s32 	%r1887, %r1886, %r2308;
	min.s32 	%r2305, %r2300, %r1887;
	st.shared.u32 	[%r3+8320], %r2305;
	ld.shared.u32 	%r1888, [%r7+14168];
	add.s32 	%r1889, %r1888, %r1883;
	min.s32 	%r2304, %r2299, %r1889;
	st.shared.u32 	[%r3+128], %r2304;
	ld.shared.u32 	%r2307, [%r7+14168];
	bra.uni 	$L__BB1_165;
$L__BB1_164:
	ld.shared.u32 	%r1890, [%r2+216];
	ld.shared.u32 	%r1891, [%r6+14040];
	add.s32 	%r1892, %r1891, %r1890;
	min.s32 	%r2306, %r2301, %r1892;
	st.shared.u32 	[%r3], %r2306;
	ld.shared.u32 	%r1893, [%r2+8536];
	add.s32 	%r1894, %r1891, %r1893;
	min.s32 	%r2305, %r2300, %r1894;
	st.shared.u32 	[%r3+8320], %r2305;
	ld.shared.u32 	%r1895, [%r2+216];
	ld.shared.u32 	%r2307, [%r6+14168];
	add.s32 	%r1896, %r2307, %r1895;
	min.s32 	%r2304, %r2299, %r1896;
	st.shared.u32 	[%r3+128], %r2304;
	ld.shared.u32 	%r2308, [%r2+8536];
$L__BB1_165:
	setp.eq.s32 	%p57, %r1, 0;
	add.s32 	%r1897, %r2308, %r2307;
	min.s32 	%r887, %r871, %r1897;
	st.shared.u32 	[%r3+8448], %r887;
	@%p57 bra 	$L__BB1_167;
	ld.shared.u32 	%r1898, [%r4+220];
	ld.shared.u32 	%r1899, [%r7+14300];
	add.s32 	%r1900, %r1899, %r1898;
	min.s32 	%r2311, %r2306, %r1900;
	st.shared.u32 	[%r3], %r2311;
	ld.shared.u32 	%r2313, [%r4+8540];
	ld.shared.u32 	%r1901, [%r7+14300];
	add.s32 	%r1902, %r1901, %r2313;
	min.s32 	%r2310, %r2305, %r1902;
	st.shared.u32 	[%r3+8320], %r2310;
	ld.shared.u32 	%r1903, [%r7+14428];
	add.s32 	%r1904, %r1903, %r1898;
	min.s32 	%r2309, %r2304, %r1904;
	st.shared.u32 	[%r3+128], %r2309;
	ld.shared.u32 	%r2312, [%r7+14428];
	bra.uni 	$L__BB1_168;
$L__BB1_167:
	ld.shared.u32 	%r1905, [%r2+220];
	ld.shared.u32 	%r1906, [%r6+14300];
	add.s32 	%r1907, %r1906, %r1905;
	min.s32 	%r2311, %r2306, %r1907;
	st.shared.u32 	[%r3], %r2311;
	ld.shared.u32 	%r1908, [%r2+8540];
	add.s32 	%r1909, %r1906, %r1908;
	min.s32 	%r2310, %r2305, %r1909;
	st.shared.u32 	[%r3+8320], %r2310;
	ld.shared.u32 	%r1910, [%r2+220];
	ld.shared.u32 	%r2312, [%r6+14428];
	add.s32 	%r1911, %r2312, %r1910;
	min.s32 	%r2309, %r2304, %r1911;
	st.shared.u32 	[%r3+128], %r2309;
	ld.shared.u32 	%r2313, [%r2+8540];
$L__BB1_168:
	setp.eq.s32 	%p58, %r1, 0;
	add.s32 	%r1912, %r2313, %r2312;
	min.s32 	%r903, %r887, %r1912;
	st.shared.u32 	[%r3+8448], %r903;
	@%p58 bra 	$L__BB1_170;
	ld.shared.u32 	%r1913, [%r4+224];
	ld.shared.u32 	%r1914, [%r7+14560];
	add.s32 	%r1915, %r1914, %r1913;
	min.s32 	%r2316, %r2311, %r1915;
	st.shared.u32 	[%r3], %r2316;
	ld.shared.u32 	%r2318, [%r4+8544];
	ld.shared.u32 	%r1916, [%r7+14560];
	add.s32 	%r1917, %r1916, %r2318;
	min.s32 	%r2315, %r2310, %r1917;
	st.shared.u32 	[%r3+8320], %r2315;
	ld.shared.u32 	%r1918, [%r7+14688];
	add.s32 	%r1919, %r1918, %r1913;
	min.s32 	%r2314, %r2309, %r1919;
	st.shared.u32 	[%r3+128], %r2314;
	ld.shared.u32 	%r2317, [%r7+14688];
	bra.uni 	$L__BB1_171;
$L__BB1_170:
	ld.shared.u32 	%r1920, [%r2+224];
	ld.shared.u32 	%r1921, [%r6+14560];
	add.s32 	%r1922, %r1921, %r1920;
	min.s32 	%r2316, %r2311, %r1922;
	st.shared.u32 	[%r3], %r2316;
	ld.shared.u32 	%r1923, [%r2+8544];
	add.s32 	%r1924, %r1921, %r1923;
	min.s32 	%r2315, %r2310, %r1924;
	st.shared.u32 	[%r3+8320], %r2315;
	ld.shared.u32 	%r1925, [%r2+224];
	ld.shared.u32 	%r2317, [%r6+14688];
	add.s32 	%r1926, %r2317, %r1925;
	min.s32 	%r2314, %r2309, %r1926;
	st.shared.u32 	[%r3+128], %r2314;
	ld.shared.u32 	%r2318, [%r2+8544];
$L__BB1_171:
	setp.eq.s32 	%p59, %r1, 0;
	add.s32 	%r1927, %r2318, %r2317;
	min.s32 	%r919, %r903, %r1927;
	st.shared.u32 	[%r3+8448], %r919;
	@%p59 bra 	$L__BB1_173;
	ld.shared.u32 	%r1928, [%r4+228];
	ld.shared.u32 	%r1929, [%r7+14820];
	add.s32 	%r1930, %r1929, %r1928;
	min.s32 	%r2321, %r2316, %r1930;
	st.shared.u32 	[%r3], %r2321;
	ld.shared.u32 	%r2323, [%r4+8548];
	ld.shared.u32 	%r1931, [%r7+14820];
	add.s32 	%r1932, %r1931, %r2323;
	min.s32 	%r2320, %r2315, %r1932;
	st.shared.u32 	[%r3+8320], %r2320;
	ld.shared.u32 	%r1933, [%r7+14948];
	add.s32 	%r1934, %r1933, %r1928;
	min.s32 	%r2319, %r2314, %r1934;
	st.shared.u32 	[%r3+128], %r2319;
	ld.shared.u32 	%r2322, [%r7+14948];
	bra.uni 	$L__BB1_174;
$L__BB1_173:
	ld.shared.u32 	%r1935, [%r2+228];
	ld.shared.u32 	%r1936, [%r6+14820];
	add.s32 	%r1937, %r1936, %r1935;
	min.s32 	%r2321, %r2316, %r1937;
	st.shared.u32 	[%r3], %r2321;
	ld.shared.u32 	%r1938, [%r2+8548];
	add.s32 	%r1939, %r1936, %r1938;
	min.s32 	%r2320, %r2315, %r1939;
	st.shared.u32 	[%r3+8320], %r2320;
	ld.shared.u32 	%r1940, [%r2+228];
	ld.shared.u32 	%r2322, [%r6+14948];
	add.s32 	%r1941, %r2322, %r1940;
	min.s32 	%r2319, %r2314, %r1941;
	st.shared.u32 	[%r3+128], %r2319;
	ld.shared.u32 	%r2323, [%r2+8548];
$L__BB1_174:
	setp.eq.s32 	%p60, %r1, 0;
	add.s32 	%r1942, %r2323, %r2322;
	min.s32 	%r935, %r919, %r1942;
	st.shared.u32 	[%r3+8448], %r935;
	@%p60 bra 	$L__BB1_176;
	ld.shared.u32 	%r1943, [%r4+232];
	ld.shared.u32 	%r1944, [%r7+15080];
	add.s32 	%r1945, %r1944, %r1943;
	min.s32 	%r2326, %r2321, %r1945;
	st.shared.u32 	[%r3], %r2326;
	ld.shared.u32 	%r2328, [%r4+8552];
	ld.shared.u32 	%r1946, [%r7+15080];
	add.s32 	%r1947, %r1946, %r2328;
	min.s32 	%r2325, %r2320, %r1947;
	st.shared.u32 	[%r3+8320], %r2325;
	ld.shared.u32 	%r1948, [%r7+15208];
	add.s32 	%r1949, %r1948, %r1943;
	min.s32 	%r2324, %r2319, %r1949;
	st.shared.u32 	[%r3+128], %r2324;
	ld.shared.u32 	%r2327, [%r7+15208];
	bra.uni 	$L__BB1_177;
$L__BB1_176:
	ld.shared.u32 	%r1950, [%r2+232];
	ld.shared.u32 	%r1951, [%r6+15080];
	add.s32 	%r1952, %r1951, %r1950;
	min.s32 	%r2326, %r2321, %r1952;
	st.shared.u32 	[%r3], %r2326;
	ld.shared.u32 	%r1953, [%r2+8552];
	add.s32 	%r1954, %r1951, %r1953;
	min.s32 	%r2325, %r2320, %r1954;
	st.shared.u32 	[%r3+8320], %r2325;
	ld.shared.u32 	%r1955, [%r2+232];
	ld.shared.u32 	%r2327, [%r6+15208];
	add.s32 	%r1956, %r2327, %r1955;
	min.s32 	%r2324, %r2319, %r1956;
	st.shared.u32 	[%r3+128], %r2324;
	ld.shared.u32 	%r2328, [%r2+8552];
$L__BB1_177:
	setp.eq.s32 	%p61, %r1, 0;
	add.s32 	%r1957, %r2328, %r2327;
	min.s32 	%r951, %r935, %r1957;
	st.shared.u32 	[%r3+8448], %r951;
	@%p61 bra 	$L__BB1_179;
	ld.shared.u32 	%r1958, [%r4+236];
	ld.shared.u32 	%r1959, [%r7+15340];
	add.s32 	%r1960, %r1959, %r1958;
	min.s32 	%r2331, %r2326, %r1960;
	st.shared.u32 	[%r3], %r2331;
	ld.shared.u32 	%r2333, [%r4+8556];
	ld.shared.u32 	%r1961, [%r7+15340];
	add.s32 	%r1962, %r1961, %r2333;
	min.s32 	%r2330, %r2325, %r1962;
	st.shared.u32 	[%r3+8320], %r2330;
	ld.shared.u32 	%r1963, [%r7+15468];
	add.s32 	%r1964, %r1963, %r1958;
	min.s32 	%r2329, %r2324, %r1964;
	st.shared.u32 	[%r3+128], %r2329;
	ld.shared.u32 	%r2332, [%r7+15468];
	bra.uni 	$L__BB1_180;
$L__BB1_179:
	ld.shared.u32 	%r1965, [%r2+236];
	ld.shared.u32 	%r1966, [%r6+15340];
	add.s32 	%r1967, %r1966, %r1965;
	min.s32 	%r2331, %r2326, %r1967;
	st.shared.u32 	[%r3], %r2331;
	ld.shared.u32 	%r1968, [%r2+8556];
	add.s32 	%r1969, %r1966, %r1968;
	min.s32 	%r2330, %r2325, %r1969;
	st.shared.u32 	[%r3+8320], %r2330;
	ld.shared.u32 	%r1970, [%r2+236];
	ld.shared.u32 	%r2332, [%r6+15468];
	add.s32 	%r1971, %r2332, %r1970;
	min.s32 	%r2329, %r2324, %r1971;
	st.shared.u32 	[%r3+128], %r2329;
	ld.shared.u32 	%r2333, [%r2+8556];
$L__BB1_180:
	setp.eq.s32 	%p62, %r1, 0;
	add.s32 	%r1972, %r2333, %r2332;
	min.s32 	%r967, %r951, %r1972;
	st.shared.u32 	[%r3+8448], %r967;
	@%p62 bra 	$L__BB1_182;
	ld.shared.u32 	%r1973, [%r4+240];
	ld.shared.u32 	%r1974, [%r7+15600];
	add.s32 	%r1975, %r1974, %r1973;
	min.s32 	%r2336, %r2331, %r1975;
	st.shared.u32 	[%r3], %r2336;
	ld.shared.u32 	%r2338, [%r4+8560];
	ld.shared.u32 	%r1976, [%r7+15600];
	add.s32 	%r1977, %r1976, %r2338;
	min.s32 	%r2335, %r2330, %r1977;
	st.shared.u32 	[%r3+8320], %r2335;
	ld.shared.u32 	%r1978, [%r7+15728];
	add.s32 	%r1979, %r1978, %r1973;
	min.s32 	%r2334, %r2329, %r1979;
	st.shared.u32 	[%r3+128], %r2334;
	ld.shared.u32 	%r2337, [%r7+15728];
	bra.uni 	$L__BB1_183;
$L__BB1_182:
	ld.shared.u32 	%r1980, [%r2+240];
	ld.shared.u32 	%r1981, [%r6+15600];
	add.s32 	%r1982, %r1981, %r1980;
	min.s32 	%r2336, %r2331, %r1982;
	st.shared.u32 	[%r3], %r2336;
	ld.shared.u32 	%r1983, [%r2+8560];
	add.s32 	%r1984, %r1981, %r1983;
	min.s32 	%r2335, %r2330, %r1984;
	st.shared.u32 	[%r3+8320], %r2335;
	ld.shared.u32 	%r1985, [%r2+240];
	ld.shared.u32 	%r2337, [%r6+15728];
	add.s32 	%r1986, %r2337, %r1985;
	min.s32 	%r2334, %r2329, %r1986;
	st.shared.u32 	[%r3+128], %r2334;
	ld.shared.u32 	%r2338, [%r2+8560];
$L__BB1_183:
	setp.eq.s32 	%p63, %r1, 0;
	add.s32 	%r1987, %r2338, %r2337;
	min.s32 	%r983, %r967, %r1987;
	st.shared.u32 	[%r3+8448], %r983;
	@%p63 bra 	$L__BB1_185;
	ld.shared.u32 	%r1988, [%r4+244];
	ld.shared.u32 	%r1989, [%r7+15860];
	add.s32 	%r1990, %r1989, %r1988;
	min.s32 	%r2341, %r2336, %r1990;
	st.shared.u32 	[%r3], %r2341;
	ld.shared.u32 	%r2343, [%r4+8564];
	ld.shared.u32 	%r1991, [%r7+15860];
	add.s32 	%r1992, %r1991, %r2343;
	min.s32 	%r2340, %r2335, %r1992;
	st.shared.u32 	[%r3+8320], %r2340;
	ld.shared.u32 	%r1993, [%r7+15988];
	add.s32 	%r1994, %r1993, %r1988;
	min.s32 	%r2339, %r2334, %r1994;
	st.shared.u32 	[%r3+128], %r2339;
	ld.shared.u32 	%r2342, [%r7+15988];
	bra.uni 	$L__BB1_186;
$L__BB1_185:
	ld.shared.u32 	%r1995, [%r2+244];
	ld.shared.u32 	%r1996, [%r6+15860];
	add.s32 	%r1997, %r1996, %r1995;
	min.s32 	%r2341, %r2336, %r1997;
	st.shared.u32 	[%r3], %r2341;
	ld.shared.u32 	%r1998, [%r2+8564];
	add.s32 	%r1999, %r1996, %r1998;
	min.s32 	%r2340, %r2335, %r1999;
	st.shared.u32 	[%r3+8320], %r2340;
	ld.shared.u32 	%r2000, [%r2+244];
	ld.shared.u32 	%r2342, [%r6+15988];
	add.s32 	%r2001, %r2342, %r2000;
	min.s32 	%r2339, %r2334, %r2001;
	st.shared.u32 	[%r3+128], %r2339;
	ld.shared.u32 	%r2343, [%r2+8564];
$L__BB1_186:
	setp.eq.s32 	%p64, %r1, 0;
	add.s32 	%r2002, %r2343, %r2342;
	min.s32 	%r999, %r983, %r2002;
	st.shared.u32 	[%r3+8448], %r999;
	@%p64 bra 	$L__BB1_188;
	ld.shared.u32 	%r2003, [%r4+248];
	ld.shared.u32 	%r2004, [%r7+16120];
	add.s32 	%r2005, %r2004, %r2003;
	min.s32 	%r2346, %r2341, %r2005;
	st.shared.u32 	[%r3], %r2346;
	ld.shared.u32 	%r2348, [%r4+8568];
	ld.shared.u32 	%r2006, [%r7+16120];
	add.s32 	%r2007, %r2006, %r2348;
	min.s32 	%r2345, %r2340, %r2007;
	st.shared.u32 	[%r3+8320], %r2345;
	ld.shared.u32 	%r2008, [%r7+16248];
	add.s32 	%r2009, %r2008, %r2003;
	min.s32 	%r2344, %r2339, %r2009;
	st.shared.u32 	[%r3+128], %r2344;
	ld.shared.u32 	%r2347, [%r7+16248];
	bra.uni 	$L__BB1_189;
$L__BB1_188:
	ld.shared.u32 	%r2010, [%r2+248];
	ld.shared.u32 	%r2011, [%r6+16120];
	add.s32 	%r2012, %r2011, %r2010;
	min.s32 	%r2346, %r2341, %r2012;
	st.shared.u32 	[%r3], %r2346;
	ld.shared.u32 	%r2013, [%r2+8568];
	add.s32 	%r2014, %r2011, %r2013;
	min.s32 	%r2345, %r2340, %r2014;
	st.shared.u32 	[%r3+8320], %r2345;
	ld.shared.u32 	%r2015, [%r2+248];
	ld.shared.u32 	%r2347, [%r6+16248];
	add.s32 	%r2016, %r2347, %r2015;
	min.s32 	%r2344, %r2339, %r2016;
	st.shared.u32 	[%r3+128], %r2344;
	ld.shared.u32 	%r2348, [%r2+8568];
$L__BB1_189:
	setp.eq.s32 	%p65, %r1, 0;
	add.s32 	%r2017, %r2348, %r2347;
	min.s32 	%r1015, %r999, %r2017;
	st.shared.u32 	[%r3+8448], %r1015;
	@%p65 bra 	$L__BB1_191;
	ld.shared.u32 	%r2018, [%r4+252];
	ld.shared.u32 	%r2019, [%r7+16380];
	add.s32 	%r2020, %r2019, %r2018;
	min.s32 	%r2351, %r2346, %r2020;
	st.shared.u32 	[%r3], %r2351;
	ld.shared.u32 	%r2353, [%r4+8572];
	ld.shared.u32 	%r2021, [%r7+16380];
	add.s32 	%r2022, %r2021, %r2353;
	min.s32 	%r2350, %r2345, %r2022;
	st.shared.u32 	[%r3+8320], %r2350;
	ld.shared.u32 	%r2023, [%r7+16508];
	add.s32 	%r2024, %r2023, %r2018;
	min.s32 	%r2349, %r2344, %r2024;
	st.shared.u32 	[%r3+128], %r2349;
	ld.shared.u32 	%r2352, [%r7+16508];
	bra.uni 	$L__BB1_192;
$L__BB1_191:
	ld.shared.u32 	%r2025, [%r2+252];
	ld.shared.u32 	%r2026, [%r6+16380];
	add.s32 	%r2027, %r2026, %r2025;
	min.s32 	%r2351, %r2346, %r2027;
	st.shared.u32 	[%r3], %r2351;
	ld.shared.u32 	%r2028, [%r2+8572];
	add.s32 	%r2029, %r2026, %r2028;
	min.s32 	%r2350, %r2345, %r2029;
	st.shared.u32 	[%r3+8320], %r2350;
	ld.shared.u32 	%r2030, [%r2+252];
	ld.shared.u32 	%r2352, [%r6+16508];
	add.s32 	%r2031, %r2352, %r2030;
	min.s32 	%r2349, %r2344, %r2031;
	st.shared.u32 	[%r3+128], %r2349;
	ld.shared.u32 	%r2353, [%r2+8572];
$L__BB1_192:
	add.s32 	%r2032, %r2353, %r2352;
	min.s32 	%r2033, %r1015, %r2032;
	st.shared.u32 	[%r3+8448], %r2033;
	st.global.u32 	[%rd1], %r2351;
	st.global.u32 	[%rd2], %r2350;
	st.global.u32 	[%rd1+128], %r2349;
	st.global.u32 	[%rd2+128], %r2033;
	ret;

}
	// .globl	_Z13phase3_kernelPiii
.visible .entry _Z13phase3_kernelPiii(
	.param .u64 .ptr .align 1 _Z13phase3_kernelPiii_param_0,
	.param .u32 _Z13phase3_kernelPiii_param_1,
	.param .u32 _Z13phase3_kernelPiii_param_2
)
{
	.reg .pred 	%p<3>;
	.reg .b32 	%r<817>;
	.reg .b64 	%rd<15>;
	// demoted variable
	.shared .align 4 .b8 _ZZ13phase3_kernelPiiiE6shared[32768];
	ld.param.u64 	%rd1, [_Z13phase3_kernelPiii_param_0];
	ld.param.u32 	%r1, [_Z13phase3_kernelPiii_param_1];
	ld.param.u32 	%r2, [_Z13phase3_kernelPiii_param_2];
	cvta.to.global.u64 	%rd2, %rd1;
	shl.b32 	%r3, %r2, 6;
	mov.u32 	%r4, %tid.y;
	mov.u32 	%r5, %tid.x;
	mov.u32 	%r6, %ctaid.x;
	setp.ge.u32 	%p1, %r6, %r2;
	selp.u32 	%r7, 1, 0, %p1;
	add.s32 	%r8, %r6, %r7;
	mov.u32 	%r9, %ctaid.y;
	setp.ge.u32 	%p2, %r9, %r2;
	selp.u32 	%r10, 1, 0, %p2;
	add.s32 	%r11, %r9, %r10;
	shl.b32 	%r12, %r8, 6;
	add.s32 	%r13, %r12, %r4;
	shl.b32 	%r14, %r11, 6;
	add.s32 	%r15, %r14, %r5;
	mul.lo.s32 	%r16, %r13, %r1;
	shl.b32 	%r17, %r1, 5;
	add.s32 	%r18, %r16, %r17;
	add.s32 	%r19, %r3, %r5;
	add.s32 	%r20, %r16, %r19;
	mul.wide.s32 	%rd3, %r20, 4;
	add.s64 	%rd4, %rd2, %rd3;
	ld.global.u32 	%r21, [%rd4];
	shl.b32 	%r22, %r4, 6;
	add.s32 	%r23, %r22, %r5;
	shl.b32 	%r24, %r23, 2;
	mov.u32 	%r25, _ZZ13phase3_kernelPiiiE6shared;
	add.s32 	%r26, %r25, %r24;
	st.shared.u32 	[%r26], %r21;
	add.s32 	%r27, %r18, %r19;
	mul.wide.s32 	%rd5, %r27, 4;
	add.s64 	%rd6, %rd2, %rd5;
	ld.global.u32 	%r28, [%rd6];
	st.shared.u32 	[%r26+8192], %r28;
	ld.global.u32 	%r29, [%rd4+128];
	st.shared.u32 	[%r26+128], %r29;
	ld.global.u32 	%r30, [%rd6+128];
	st.shared.u32 	[%r26+8320], %r30;
	add.s32 	%r31, %r3, %r4;
	mad.lo.s32 	%r32, %r31, %r1, %r15;
	mul.wide.s32 	%rd7, %r32, 4;
	add.s64 	%rd8, %rd2, %rd7;
	ld.global.u32 	%r33, [%rd8];
	st.shared.u32 	[%r26+16384], %r33;
	add.s32 	%r34, %r31, 32;
	mad.lo.s32 	%r35, %r34, %r1, %r15;
	mul.wide.s32 	%rd9, %r35, 4;
	add.s64 	%rd10, %rd2, %rd9;
	ld.global.u32 	%r36, [%rd10];
	st.shared.u32 	[%r26+24576], %r36;
	ld.global.u32 	%r37, [%rd8+128];
	st.shared.u32 	[%r26+16512], %r37;
	ld.global.u32 	%r38, [%rd10+128];
	st.shared.u32 	[%r26+24704], %r38;
	bar.sync 	0;
	add.s32 	%r39, %r16, %r15;
	mul.wide.s32 	%rd11, %r39, 4;
	add.s64 	%rd12, %rd2, %rd11;
	add.s32 	%r40, %r18, %r15;
	mul.wide.s32 	%rd13, %r40, 4;
	add.s64 	%rd14, %rd2, %rd13;
	ld.global.u32 	%r41, [%rd12];
	ld.global.u32 	%r42, [%rd14];
	ld.global.u32 	%r43, [%rd12+128];
	ld.global.u32 	%r44, [%rd14+128];
	shl.b32 	%r45, %r4, 8;
	add.s32 	%r46, %r25, %r45;
	ld.shared.u32 	%r47, [%r46];
	shl.b32 	%r48, %r5, 2;
	add.s32 	%r49, %r25, %r48;
	ld.shared.u32 	%r50, [%r49+16384];
	add.s32 	%r51, %r50, %r47;
	min.s32 	%r52, %r41, %r51;
	ld.shared.u32 	%r53, [%r46+8192];
	add.s32 	%r54, %r53, %r50;
	min.s32 	%r55, %r42, %r54;
	ld.shared.u32 	%r56, [%r49+16512];
	add.s32 	%r57, %r56, %r47;
	min.s32 	%r58, %r43, %r57;
	add.s32 	%r59, %r53, %r56;
	min.s32 	%r60, %r44, %r59;
	ld.shared.u32 	%r61, [%r46+4];
	ld.shared.u32 	%r62, [%r49+16640];
	add.s32 	%r63, %r62, %r61;
	min.s32 	%r64, %r52, %r63;
	ld.shared.u32 	%r65, [%r46+8196];
	add.s32 	%r66, %r65, %r62;
	min.s32 	%r67, %r55, %r66;
	ld.shared.u32 	%r68, [%r49+16768];
	add.s32 	%r69, %r68, %r61;
	min.s32 	%r70, %r58, %r69;
	add.s32 	%r71, %r65, %r68;
	min.s32 	%r72, %r60, %r71;
	ld.shared.u32 	%r73, [%r46+8];
	ld.shared.u32 	%r74, [%r49+16896];
	add.s32 	%r75, %r74, %r73;
	min.s32 	%r76, %r64, %r75;
	ld.shared.u32 	%r77, [%r46+8200];
	add.s32 	%r78, %r77, %r74;
	min.s32 	%r79, %r67, %r78;
	ld.shared.u32 	%r80, [%r49+17024];
	add.s32 	%r81, %r80, %r73;
	min.s32 	%r82, %r70, %r81;
	add.s32 	%r83, %r77, %r80;
	min.s32 	%r84, %r72, %r83;
	ld.shared.u32 	%r85, [%r46+12];
	ld.shared.u32 	%r86, [%r49+17152];
	add.s32 	%r87, %r86, %r85;
	min.s32 	%r88, %r76, %r87;
	ld.shared.u32 	%r89, [%r46+8204];
	add.s32 	%r90, %r89, %r86;
	min.s32 	%r91, %r79, %r90;
	ld.shared.u32 	%r92, [%r49+17280];
	add.s32 	%r93, %r92, %r85;
	min.s32 	%r94, %r82, %r93;
	add.s32 	%r95, %r89, %r92;
	min.s32 	%r96, %r84, %r95;
	ld.shared.u32 	%r97, [%r46+16];
	ld.shared.u32 	%r98, [%r49+17408];
	add.s32 	%r99, %r98, %r97;
	min.s32 	%r100, %r88, %r99;
	ld.shared.u32 	%r101, [%r46+8208];
	add.s32 	%r102, %r101, %r98;
	min.s32 	%r103, %r91, %r102;
	ld.shared.u32 	%r104, [%r49+17536];
	add.s32 	%r105, %r104, %r97;
	min.s32 	%r106, %r94, %r105;
	add.s32 	%r107, %r101, %r104;
	min.s32 	%r108, %r96, %r107;
	ld.shared.u32 	%r109, [%r46+20];
	ld.shared.u32 	%r110, [%r49+17664];
	add.s32 	%r111, %r110, %r109;
	min.s32 	%r112, %r100, %r111;
	ld.shared.u32 	%r113, [%r46+8212];
	add.s32 	%r114, %r113, %r110;
	min.s32 	%r115, %r103, %r114;
	ld.shared.u32 	%r116, [%r49+17792];
	add.s32 	%r117, %r116, %r109;
	min.s32 	%r118, %r106, %r117;
	add.s32 	%r119, %r113, %r116;
	min.s32 	%r120, %r108, %r119;
	ld.shared.u32 	%r121, [%r46+24];
	ld.shared.u32 	%r122, [%r49+17920];
	add.s32 	%r123, %r122, %r121;
	min.s32 	%r124, %r112, %r123;
	ld.shared.u32 	%r125, [%r46+8216];
	add.s32 	%r126, %r125, %r122;
	min.s32 	%r127, %r115, %r126;
	ld.shared.u32 	%r128, [%r49+18048];
	add.s32 	%r129, %r128, %r121;
	min.s32 	%r130, %r118, %r129;
	add.s32 	%r131, %r125, %r128;
	min.s32 	%r132, %r120, %r131;
	ld.shared.u32 	%r133, [%r46+28];
	ld.shared.u32 	%r134, [%r49+18176];
	add.s32 	%r135, %r134, %r133;
	min.s32 	%r136, %r124, %r135;
	ld.shared.u32 	%r137, [%r46+8220];
	add.s32 	%r138, %r137, %r134;
	min.s32 	%r139, %r127, %r138;
	ld.shared.u32 	%r140, [%r49+18304];
	add.s32 	%r141, %r140, %r133;
	min.s32 	%r142, %r130, %r141;
	add.s32 	%r143, %r137, %r140;
	min.s32 	%r144, %r132, %r143;
	ld.shared.u32 	%r145, [%r46+32];
	ld.shared.u32 	%r146, [%r49+18432];
	add.s32 	%r147, %r146, %r145;
	min.s32 	%r148, %r136, %r147;
	ld.shared.u32 	%r149, [%r46+8224];
	add.s32 	%r150, %r149, %r146;
	min.s32 	%r151, %r139, %r150;
	ld.shared.u32 	%r152, [%r49+18560];
	add.s32 	%r153, %r152, %r145;
	min.s32 	%r154, %r142, %r153;
	add.s32 	%r155, %r149, %r152;
	min.s32 	%r156, %r144, %r155;
	ld.shared.u32 	%r157, [%r46+36];
	ld.shared.u32 	%r158, [%r49+18688];
	add.s32 	%r159, %r158, %r157;
	min.s32 	%r160, %r148, %r159;
	ld.shared.u32 	%r161, [%r46+8228];
	add.s32 	%r162, %r161, %r158;
	min.s32 	%r163, %r151, %r162;
	ld.shared.u32 	%r164, [%r49+18816];
	add.s32 	%r165, %r164, %r157;
	min.s32 	%r166, %r154, %r165;
	add.s32 	%r167, %r161, %r164;
	min.s32 	%r168, %r156, %r167;
	ld.shared.u32 	%r169, [%r46+40];
	ld.shared.u32 	%r170, [%r49+18944];
	add.s32 	%r171, %r170, %r169;
	min.s32 	%r172, %r160, %r171;
	ld.shared.u32 	%r173, [%r46+8232];
	add.s32 	%r174, %r173, %r170;
	min.s32 	%r175, %r163, %r174;
	ld.shared.u32 	%r176, [%r49+19072];
	add.s32 	%r177, %r176, %r169;
	min.s32 	%r178, %r166, %r177;
	add.s32 	%r179, %r173, %r176;
	min.s32 	%r180, %r168, %r179;
	ld.shared.u32 	%r181, [%r46+44];
	ld.shared.u32 	%r182, [%r49+19200];
	add.s32 	%r183, %r182, %r181;
	min.s32 	%r184, %r172, %r183;
	ld.shared.u32 	%r185, [%r46+8236];
	add.s32 	%r186, %r185, %r182;
	min.s32 	%r187, %r175, %r186;
	ld.shared.u32 	%r188, [%r49+19328];
	add.s32 	%r189, %r188, %r181;
	min.s32 	%r190, %r178, %r189;
	add.s32 	%r191, %r185, %r188;
	min.s32 	%r192, %r180, %r191;
	ld.shared.u32 	%r193, [%r46+48];
	ld.shared.u32 	%r194, [%r49+19456];
	add.s32 	%r195, %r194, %r193;
	min.s32 	%r196, %r184, %r195;
	ld.shared.u32 	%r197, [%r46+8240];
	add.s32 	%r198, %r197, %r194;
	min.s32 	%r199, %r187, %r198;
	ld.shared.u32 	%r200, [%r49+19584];
	add.s32 	%r201, %r200, %r193;
	min.s32 	%r202, %r190, %r201;
	add.s32 	%r203, %r197, %r200;
	min.s32 	%r204, %r192, %r203;
	ld.shared.u32 	%r205, [%r46+52];
	ld.shared.u32 	%r206, [%r49+19712];
	add.s32 	%r207, %r206, %r205;
	min.s32 	%r208, %r196, %r207;
	ld.shared.u32 	%r209, [%r46+8244];
	add.s32 	%r210, %r209, %r206;
	min.s32 	%r211, %r199, %r210;
	ld.shared.u32 	%r212, [%r49+19840];
	add.s32 	%r213, %r212, %r205;
	min.s32 	%r214, %r202, %r213;
	add.s32 	%r215, %r209, %r212;
	min.s32 	%r216, %r204, %r215;
	ld.shared.u32 	%r217, [%r46+56];
	ld.shared.u32 	%r218, [%r49+19968];
	add.s32 	%r219, %r218, %r217;
	min.s32 	%r220, %r208, %r219;
	ld.shared.u32 	%r221, [%r46+8248];
	add.s32 	%r222, %r221, %r218;
	min.s32 	%r223, %r211, %r222;
	ld.shared.u32 	%r224, [%r49+20096];
	add.s32 	%r225, %r224, %r217;
	min.s32 	%r226, %r214, %r225;
	add.s32 	%r227, %r221, %r224;
	min.s32 	%r228, %r216, %r227;
	ld.shared.u32 	%r229, [%r46+60];
	ld.shared.u32 	%r230, [%r49+20224];
	add.s32 	%r231, %r230, %r229;
	min.s32 	%r232, %r220, %r231;
	ld.shared.u32 	%r233, [%r46+8252];
	add.s32 	%r234, %r233, %r230;
	min.s32 	%r235, %r223, %r234;
	ld.shared.u32 	%r236, [%r49+20352];
	add.s32 	%r237, %r236, %r229;
	min.s32 	%r238, %r226, %r237;
	add.s32 	%r239, %r233, %r236;
	min.s32 	%r240, %r228, %r239;
	ld.shared.u32 	%r241, [%r46+64];
	ld.shared.u32 	%r242, [%r49+20480];
	add.s32 	%r243, %r242, %r241;
	min.s32 	%r244, %r232, %r243;
	ld.shared.u32 	%r245, [%r46+8256];
	add.s32 	%r246, %r245, %r242;
	min.s32 	%r247, %r235, %r246;
	ld.shared.u32 	%r248, [%r49+20608];
	add.s32 	%r249, %r248, %r241;
	min.s32 	%r250, %r238, %r249;
	add.s32 	%r251, %r245, %r248;
	min.s32 	%r252, %r240, %r251;
	ld.shared.u32 	%r253, [%r46+68];
	ld.shared.u32 	%r254, [%r49+20736];
	add.s32 	%r255, %r254, %r253;
	min.s32 	%r256, %r244, %r255;
	ld.shared.u32 	%r257, [%r46+8260];
	add.s32 	%r258, %r257, %r254;
	min.s32 	%r259, %r247, %r258;
	ld.shared.u32 	%r260, [%r49+20864];
	add.s32 	%r261, %r260, %r253;
	min.s32 	%r262, %r250, %r261;
	add.s32 	%r263, %r257, %r260;
	min.s32 	%r264, %r252, %r263;
	ld.shared.u32 	%r265, [%r46+72];
	ld.shared.u32 	%r266, [%r49+20992];
	add.s32 	%r267, %r266, %r265;
	min.s32 	%r268, %r256, %r267;
	ld.shared.u32 	%r269, [%r46+8264];
	add.s32 	%r270, %r269, %r266;
	min.s32 	%r271, %r259, %r270;
	ld.shared.u32 	%r272, [%r49+21120];
	add.s32 	%r273, %r272, %r265;
	min.s32 	%r274, %r262, %r273;
	add.s32 	%r275, %r269, %r272;
	min.s32 	%r276, %r264, %r275;
	ld.shared.u32 	%r277, [%r46+76];
	ld.shared.u32 	%r278, [%r49+21248];
	add.s32 	%r279, %r278, %r277;
	min.s32 	%r280, %r268, %r279;
	ld.shared.u32 	%r281, [%r46+8268];
	add.s32 	%r282, %r281, %r278;
	min.s32 	%r283, %r271, %r282;
	ld.shared.u32 	%r284, [%r49+21376];
	add.s32 	%r285, %r284, %r277;
	min.s32 	%r286, %r274, %r285;
	add.s32 	%r287, %r281, %r284;
	min.s32 	%r288, %r276, %r287;
	ld.shared.u32 	%r289, [%r46+80];
	ld.shared.u32 	%r290, [%r49+21504];
	add.s32 	%r291, %r290, %r289;
	min.s32 	%r292, %r280, %r291;
	ld.shared.u32 	%r293, [%r46+8272];
	add.s32 	%r294, %r293, %r290;
	min.s32 	%r295, %r283, %r294;
	ld.shared.u32 	%r296, [%r49+21632];
	add.s32 	%r297, %r296, %r289;
	min.s32 	%r298, %r286, %r297;
	add.s32 	%r299, %r293, %r296;
	min.s32 	%r300, %r288, %r299;
	ld.shared.u32 	%r301, [%r46+84];
	ld.shared.u32 	%r302, [%r49+21760];
	add.s32 	%r303, %r302, %r301;
	min.s32 	%r304, %r292, %r303;
	ld.shared.u32 	%r305, [%r46+8276];
	add.s32 	%r306, %r305, %r302;
	min.s32 	%r307, %r295, %r306;
	ld.shared.u32 	%r308, [%r49+21888];
	add.s32 	%r309, %r308, %r301;
	min.s32 	%r310, %r298, %r309;
	add.s32 	%r311, %r305, %r308;
	min.s32 	%r312, %r300, %r311;
	ld.shared.u32 	%r313, [%r46+88];
	ld.shared.u32 	%r314, [%r49+22016];
	add.s32 	%r315, %r314, %r313;
	min.s32 	%r316, %r304, %r315;
	ld.shared.u32 	%r317, [%r46+8280];
	add.s32 	%r318, %r317, %r314;
	min.s32 	%r319, %r307, %r318;
	ld.shared.u32 	%r320, [%r49+22144];
	add.s32 	%r321, %r320, %r313;
	min.s32 	%r322, %r310, %r321;
	add.s32 	%r323, %r317, %r320;
	min.s32 	%r324, %r312, %r323;
	ld.shared.u32 	%r325, [%r46+92];
	ld.shared.u32 	%r326, [%r49+22272];
	add.s32 	%r327, %r326, %r325;
	min.s32 	%r328, %r316, %r327;
	ld.shared.u32 	%r329, [%r46+8284];
	add.s32 	%r330, %r329, %r326;
	min.s32 	%r331, %r319, %r330;
	ld.shared.u32 	%r332, [%r49+22400];
	add.s32 	%r333, %r332, %r325;
	min.s32 	%r334, %r322, %r333;
	add.s32 	%r335, %r329, %r332;
	min.s32 	%r336, %r324, %r335;
	ld.shared.u32 	%r337, [%r46+96];
	ld.shared.u32 	%r338, [%r49+22528];
	add.s32 	%r339, %r338, %r337;
	min.s32 	%r340, %r328, %r339;
	ld.shared.u32 	%r341, [%r46+8288];
	add.s32 	%r342, %r341, %r338;
	min.s32 	%r343, %r331, %r342;
	ld.shared.u32 	%r344, [%r49+22656];
	add.s32 	%r345, %r344, %r337;
	min.s32 	%r346, %r334, %r345;
	add.s32 	%r347, %r341, %r344;
	min.s32 	%r348, %r336, %r347;
	ld.shared.u32 	%r349, [%r46+100];
	ld.shared.u32 	%r350, [%r49+22784];
	add.s32 	%r351, %r350, %r349;
	min.s32 	%r352, %r340, %r351;
	ld.shared.u32 	%r353, [%r46+8292];
	add.s32 	%r354, %r353, %r350;
	min.s32 	%r355, %r343, %r354;
	ld.shared.u32 	%r356, [%r49+22912];
	add.s32 	%r357, %r356, %r349;
	min.s32 	%r358, %r346, %r357;
	add.s32 	%r359, %r353, %r356;
	min.s32 	%r360, %r348, %r359;
	ld.shared.u32 	%r361, [%r46+104];
	ld.shared.u32 	%r362, [%r49+23040];
	add.s32 	%r363, %r362, %r361;
	min.s32 	%r364, %r352, %r363;
	ld.shared.u32 	%r365, [%r46+8296];
	add.s32 	%r366, %r365, %r362;
	min.s32 	%r367, %r355, %r366;
	ld.shared.u32 	%r368, [%r49+23168];
	add.s32 	%r369, %r368, %r361;
	min.s32 	%r370, %r358, %r369;
	add.s32 	%r371, %r365, %r368;
	min.s32 	%r372, %r360, %r371;
	ld.shared.u32 	%r373, [%r46+108];
	ld.shared.u32 	%r374, [%r49+23296];
	add.s32 	%r375, %r374, %r373;
	min.s32 	%r376, %r364, %r375;
	ld.shared.u32 	%r377, [%r46+8300];
	add.s32 	%r378, %r377, %r374;
	min.s32 	%r379, %r367, %r378;
	ld.shared.u32 	%r380, [%r49+23424];
	add.s32 	%r381, %r380, %r373;
	min.s32 	%r382, %r370, %r381;
	add.s32 	%r383, %r377, %r380;
	min.s32 	%r384, %r372, %r383;
	ld.shared.u32 	%r385, [%r46+112];
	ld.shared.u32 	%r386, [%r49+23552];
	add.s32 	%r387, %r386, %r385;
	min.s32 	%r388, %r376, %r387;
	ld.shared.u32 	%r389, [%r46+8304];
	add.s32 	%r390, %r389, %r386;
	min.s32 	%r391, %r379, %r390;
	ld.shared.u32 	%r392, [%r49+23680];
	add.s32 	%r393, %r392, %r385;
	min.s32 	%r394, %r382, %r393;
	add.s32 	%r395, %r389, %r392;
	min.s32 	%r396, %r384, %r395;
	ld.shared.u32 	%r397, [%r46+116];
	ld.shared.u32 	%r398, [%r49+23808];
	add.s32 	%r399, %r398, %r397;
	min.s32 	%r400, %r388, %r399;
	ld.shared.u32 	%r401, [%r46+8308];
	add.s32 	%r402, %r401, %r398;
	min.s32 	%r403, %r391, %r402;
	ld.shared.u32 	%r404, [%r49+23936];
	add.s32 	%r405, %r404, %r397;
	min.s32 	%r406, %r394, %r405;
	add.s32 	%r407, %r401, %r404;
	min.s32 	%r408, %r396, %r407;
	ld.shared.u32 	%r409, [%r46+120];
	ld.shared.u32 	%r410, [%r49+24064];
	add.s32 	%r411, %r410, %r409;
	min.s32 	%r412, %r400, %r411;
	ld.shared.u32 	%r413, [%r46+8312];
	add.s32 	%r414, %r413, %r410;
	min.s32 	%r415, %r403, %r414;
	ld.shared.u32 	%r416, [%r49+24192];
	add.s32 	%r417, %r416, %r409;
	min.s32 	%r418, %r406, %r417;
	add.s32 	%r419, %r413, %r416;
	min.s32 	%r420, %r408, %r419;
	ld.shared.u32 	%r421, [%r46+124];
	ld.shared.u32 	%r422, [%r49+24320];
	add.s32 	%r423, %r422, %r421;
	min.s32 	%r424, %r412, %r423;
	ld.shared.u32 	%r425, [%r46+8316];
	add.s32 	%r426, %r425, %r422;
	min.s32 	%r427, %r415, %r426;
	ld.shared.u32 	%r428, [%r49+24448];
	add.s32 	%r429, %r428, %r421;
	min.s32 	%r430, %r418, %r429;
	add.s32 	%r431, %r425, %r428;
	min.s32 	%r432, %r420, %r431;
	ld.shared.u32 	%r433, [%r46+128];
	ld.shared.u32 	%r434, [%r49+24576];
	add.s32 	%r435, %r434, %r433;
	min.s32 	%r436, %r424, %r435;
	ld.shared.u32 	%r437, [%r46+8320];
	add.s32 	%r438, %r437, %r434;
	min.s32 	%r439, %r427, %r438;
	ld.shared.u32 	%r440, [%r49+24704];
	add.s32 	%r441, %r440, %r433;
	min.s32 	%r442, %r430, %r441;
	add.s32 	%r443, %r437, %r440;
	min.s32 	%r444, %r432, %r443;
	ld.shared.u32 	%r445, [%r46+132];
	ld.shared.u32 	%r446, [%r49+24832];
	add.s32 	%r447, %r446, %r445;
	min.s32 	%r448, %r436, %r447;
	ld.shared.u32 	%r449, [%r46+8324];
	add.s32 	%r450, %r449, %r446;
	min.s32 	%r451, %r439, %r450;
	ld.shared.u32 	%r452, [%r49+24960];
	add.s32 	%r453, %r452, %r445;
	min.s32 	%r454, %r442, %r453;
	add.s32 	%r455, %r449, %r452;
	min.s32 	%r456, %r444, %r455;
	ld.shared.u32 	%r457, [%r46+136];
	ld.shared.u32 	%r458, [%r49+25088];
	add.s32 	%r459, %r458, %r457;
	min.s32 	%r460, %r448, %r459;
	ld.shared.u32 	%r461, [%r46+8328];
	add.s32 	%r462, %r461, %r458;
	min.s32 	%r463, %r451, %r462;
	ld.shared.u32 	%r464, [%r49+25216];
	add.s32 	%r465, %r464, %r457;
	min.s32 	%r466, %r454, %r465;
	add.s32 	%r467, %r461, %r464;
	min.s32 	%r468, %r456, %r467;
	ld.shared.u32 	%r469, [%r46+140];
	ld.shared.u32 	%r470, [%r49+25344];
	add.s32 	%r471, %r470, %r469;
	min.s32 	%r472, %r460, %r471;
	ld.shared.u32 	%r473, [%r46+8332];
	add.s32 	%r474, %r473, %r470;
	min.s32 	%r475, %r463, %r474;
	ld.shared.u32 	%r476, [%r49+25472];
	add.s32 	%r477, %r476, %r469;
	min.s32 	%r478, %r466, %r477;
	add.s32 	%r479, %r473, %r476;
	min.s32 	%r480, %r468, %r479;
	ld.shared.u32 	%r481, [%r46+144];
	ld.shared.u32 	%r482, [%r49+25600];
	add.s32 	%r483, %r482, %r481;
	min.s32 	%r484, %r472, %r483;
	ld.shared.u32 	%r485, [%r46+8336];
	add.s32 	%r486, %r485, %r482;
	min.s32 	%r487, %r475, %r486;
	ld.shared.u32 	%r488, [%r49+25728];
	add.s32 	%r489, %r488, %r481;
	min.s32 	%r490, %r478, %r489;
	add.s32 	%r491, %r485, %r488;
	min.s32 	%r492, %r480, %r491;
	ld.shared.u32 	%r493, [%r46+148];
	ld.shared.u32 	%r494, [%r49+25856];
	add.s32 	%r495, %r494, %r493;
	min.s32 	%r496, %r484, %r495;
	ld.shared.u32 	%r497, [%r46+8340];
	add.s32 	%r498, %r497, %r494;
	min.s32 	%r499, %r487, %r498;
	ld.shared.u32 	%r500, [%r49+25984];
	add.s32 	%r501, %r500, %r493;
	min.s32 	%r502, %r490, %r501;
	add.s32 	%r503, %r497, %r500;
	min.s32 	%r504, %r492, %r503;
	ld.shared.u32 	%r505, [%r46+152];
	ld.shared.u32 	%r506, [%r49+26112];
	add.s32 	%r507, %r506, %r505;
	min.s32 	%r508, %r496, %r507;
	ld.shared.u32 	%r509, [%r46+8344];
	add.s32 	%r510, %r509, %r506;
	min.s32 	%r511, %r499, %r510;
	ld.shared.u32 	%r512, [%r49+26240];
	add.s32 	%r513, %r512, %r505;
	min.s32 	%r514, %r502, %r513;
	add.s32 	%r515, %r509, %r512;
	min.s32 	%r516, %r504, %r515;
	ld.shared.u32 	%r517, [%r46+156];
	ld.shared.u32 	%r518, [%r49+26368];
	add.s32 	%r519, %r518, %r517;
	min.s32 	%r520, %r508, %r519;
	ld.shared.u32 	%r521, [%r46+8348];
	add.s32 	%r522, %r521, %r518;
	min.s32 	%r523, %r511, %r522;
	ld.shared.u32 	%r524, [%r49+26496];
	add.s32 	%r525, %r524, %r517;
	min.s32 	%r526, %r514, %r525;
	add.s32 	%r527, %r521, %r524;
	min.s32 	%r528, %r516, %r527;
	ld.shared.u32 	%r529, [%r46+160];
	ld.shared.u32 	%r530, [%r49+26624];
	add.s32 	%r531, %r530, %r529;
	min.s32 	%r532, %r520, %r531;
	ld.shared.u32 	%r533, [%r46+8352];
	add.s32 	%r534, %r533, %r530;
	min.s32 	%r535, %r523, %r534;
	ld.shared.u32 	%r536, [%r49+26752];
	add.s32 	%r537, %r536, %r529;
	min.s32 	%r538, %r526, %r537;
	add.s32 	%r539, %r533, %r536;
	min.s32 	%r540, %r528, %r539;
	ld.shared.u32 	%r541, [%r46+164];
	ld.shared.u32 	%r542, [%r49+26880];
	add.s32 	%r543, %r542, %r541;
	min.s32 	%r544, %r532, %r543;
	ld.shared.u32 	%r545, [%r46+8356];
	add.s32 	%r546, %r545, %r542;
	min.s32 	%r547, %r535, %r546;
	ld.shared.u32 	%r548, [%r49+27008];
	add.s32 	%r549, %r548, %r541;
	min.s32 	%r550, %r538, %r549;
	add.s32 	%r551, %r545, %r548;
	min.s32 	%r552, %r540, %r551;
	ld.shared.u32 	%r553, [%r46+168];
	ld.shared.u32 	%r554, [%r49+27136];
	add.s32 	%r555, %r554, %r553;
	min.s32 	%r556, %r544, %r555;
	ld.shared.u32 	%r557, [%r46+8360];
	add.s32 	%r558, %r557, %r554;
	min.s32 	%r559, %r547, %r558;
	ld.shared.u32 	%r560, [%r49+27264];
	add.s32 	%r561, %r560, %r553;
	min.s32 	%r562, %r550, %r561;
	add.s32 	%r563, %r557, %r560;
	min.s32 	%r564, %r552, %r563;
	ld.shared.u32 	%r565, [%r46+172];
	ld.shared.u32 	%r566, [%r49+27392];
	add.s32 	%r567, %r566, %r565;
	min.s32 	%r568, %r556, %r567;
	ld.shared.u32 	%r569, [%r46+8364];
	add.s32 	%r570, %r569, %r566;
	min.s32 	%r571, %r559, %r570;
	ld.shared.u32 	%r572, [%r49+27520];
	add.s32 	%r573, %r572, %r565;
	min.s32 	%r574, %r562, %r573;
	add.s32 	%r575, %r569, %r572;
	min.s32 	%r576, %r564, %r575;
	ld.shared.u32 	%r577, [%r46+176];
	ld.shared.u32 	%r578, [%r49+27648];
	add.s32 	%r579, %r578, %r577;
	min.s32 	%r580, %r568, %r579;
	ld.shared.u32 	%r581, [%r46+8368];
	add.s32 	%r582, %r581, %r578;
	min.s32 	%r583, %r571, %r582;
	ld.shared.u32 	%r584, [%r49+27776];
	add.s32 	%r585, %r584, %r577;
	min.s32 	%r586, %r574, %r585;
	add.s32 	%r587, %r581, %r584;
	min.s32 	%r588, %r576, %r587;
	ld.shared.u32 	%r589, [%r46+180];
	ld.shared.u32 	%r590, [%r49+27904];
	add.s32 	%r591, %r590, %r589;
	min.s32 	%r592, %r580, %r591;
	ld.shared.u32 	%r593, [%r46+8372];
	add.s32 	%r594, %r593, %r590;
	min.s32 	%r595, %r583, %r594;
	ld.shared.u32 	%r596, [%r49+28032];
	add.s32 	%r597, %r596, %r589;
	min.s32 	%r598, %r586, %r597;
	add.s32 	%r599, %r593, %r596;
	min.s32 	%r600, %r588, %r599;
	ld.shared.u32 	%r601, [%r46+184];
	ld.shared.u32 	%r602, [%r49+28160];
	add.s32 	%r603, %r602, %r601;
	min.s32 	%r604, %r592, %r603;
	ld.shared.u32 	%r605, [%r46+8376];
	add.s32 	%r606, %r605, %r602;
	min.s32 	%r607, %r595, %r606;
	ld.shared.u32 	%r608, [%r49+28288];
	add.s32 	%r609, %r608, %r601;
	min.s32 	%r610, %r598, %r609;
	add.s32 	%r611, %r605, %r608;
	min.s32 	%r612, %r600, %r611;
	ld.shared.u32 	%r613, [%r46+188];
	ld.shared.u32 	%r614, [%r49+28416];
	add.s32 	%r615, %r614, %r613;
	min.s32 	%r616, %r604, %r615;
	ld.shared.u32 	%r617, [%r46+8380];
	add.s32 	%r618, %r617, %r614;
	min.s32 	%r619, %r607, %r618;
	ld.shared.u32 	%r620, [%r49+28544];
	add.s32 	%r621, %r620, %r613;
	min.s32 	%r622, %r610, %r621;
	add.s32 	%r623, %r617, %r620;
	min.s32 	%r624, %r612, %r623;
	ld.shared.u32 	%r625, [%r46+192];
	ld.shared.u32 	%r626, [%r49+28672];
	add.s32 	%r627, %r626, %r625;
	min.s32 	%r628, %r616, %r627;
	ld.shared.u32 	%r629, [%r46+8384];
	add.s32 	%r630, %r629, %r626;
	min.s32 	%r631, %r619, %r630;
	ld.shared.u32 	%r632, [%r49+28800];
	add.s32 	%r633, %r632, %r625;
	min.s32 	%r634, %r622, %r633;
	add.s32 	%r635, %r629, %r632;
	min.s32 	%r636, %r624, %r635;
	ld.shared.u32 	%r637, [%r46+196];
	ld.shared.u32 	%r638, [%r49+28928];
	add.s32 	%r639, %r638, %r637;
	min.s32 	%r640, %r628, %r639;
	ld.shared.u32 	%r641, [%r46+8388];
	add.s32 	%r642, %r641, %r638;
	min.s32 	%r643, %r631, %r642;
	ld.shared.u32 	%r644, [%r49+29056];
	add.s32 	%r645, %r644, %r637;
	min.s32 	%r646, %r634, %r645;
	add.s32 	%r647, %r641, %r644;
	min.s32 	%r648, %r636, %r647;
	ld.shared.u32 	%r649, [%r46+200];
	ld.shared.u32 	%r650, [%r49+29184];
	add.s32 	%r651, %r650, %r649;
	min.s32 	%r652, %r640, %r651;
	ld.shared.u32 	%r653, [%r46+8392];
	add.s32 	%r654, %r653, %r650;
	min.s32 	%r655, %r643, %r654;
	ld.shared.u32 	%r656, [%r49+29312];
	add.s32 	%r657, %r656, %r649;
	min.s32 	%r658, %r646, %r657;
	add.s32 	%r659, %r653, %r656;
	min.s32 	%r660, %r648, %r659;
	ld.shared.u32 	%r661, [%r46+204];
	ld.shared.u32 	%r662, [%r49+29440];
	add.s32 	%r663, %r662, %r661;
	min.s32 	%r664, %r652, %r663;
	ld.shared.u32 	%r665, [%r46+8396];
	add.s32 	%r666, %r665, %r662;
	min.s32 	%r667, %r655, %r666;
	ld.shared.u32 	%r668, [%r49+29568];
	add.s32 	%r669, %r668, %r661;
	min.s32 	%r670, %r658, %r669;
	add.s32 	%r671, %r665, %r668;
	min.s32 	%r672, %r660, %r671;
	ld.shared.u32 	%r673, [%r46+208];
	ld.shared.u32 	%r674, [%r49+29696];
	add.s32 	%r675, %r674, %r673;
	min.s32 	%r676, %r664, %r675;
	ld.shared.u32 	%r677, [%r46+8400];
	add.s32 	%r678, %r677, %r674;
	min.s32 	%r679, %r667, %r678;
	ld.shared.u32 	%r680, [%r49+29824];
	add.s32 	%r681, %r680, %r673;
	min.s32 	%r682, %r670, %r681;
	add.s32 	%r683, %r677, %r680;
	min.s32 	%r684, %r672, %r683;
	ld.shared.u32 	%r685, [%r46+212];
	ld.shared.u32 	%r686, [%r49+29952];
	add.s32 	%r687, %r686, %r685;
	min.s32 	%r688, %r676, %r687;
	ld.shared.u32 	%r689, [%r46+8404];
	add.s32 	%r690, %r689, %r686;
	min.s32 	%r691, %r679, %r690;
	ld.shared.u32 	%r692, [%r49+30080];
	add.s32 	%r693, %r692, %r685;
	min.s32 	%r694, %r682, %r693;
	add.s32 	%r695, %r689, %r692;
	min.s32 	%r696, %r684, %r695;
	ld.shared.u32 	%r697, [%r46+216];
	ld.shared.u32 	%r698, [%r49+30208];
	add.s32 	%r699, %r698, %r697;
	min.s32 	%r700, %r688, %r699;
	ld.shared.u32 	%r701, [%r46+8408];
	add.s32 	%r702, %r701, %r698;
	min.s32 	%r703, %r691, %r702;
	ld.shared.u32 	%r704, [%r49+30336];
	add.s32 	%r705, %r704, %r697;
	min.s32 	%r706, %r694, %r705;
	add.s32 	%r707, %r701, %r704;
	min.s32 	%r708, %r696, %r707;
	ld.shared.u32 	%r709, [%r46+220];
	ld.shared.u32 	%r710, [%r49+30464];
	add.s32 	%r711, %r710, %r709;
	min.s32 	%r712, %r700, %r711;
	ld.shared.u32 	%r713, [%r46+8412];
	add.s32 	%r714, %r713, %r710;
	min.s32 	%r715, %r703, %r714;
	ld.shared.u32 	%r716, [%r49+30592];
	add.s32 	%r717, %r716, %r709;
	min.s32 	%r718, %r706, %r717;
	add.s32 	%r719, %r713, %r716;
	min.s32 	%r720, %r708, %r719;
	ld.shared.u32 	%r721, [%r46+224];
	ld.shared.u32 	%r722, [%r49+30720];
	add.s32 	%r723, %r722, %r721;
	min.s32 	%r724, %r712, %r723;
	ld.shared.u32 	%r725, [%r46+8416];
	add.s32 	%r726, %r725, %r722;
	min.s32 	%r727, %r715, %r726;
	ld.shared.u32 	%r728, [%r49+30848];
	add.s32 	%r729, %r728, %r721;
	min.s32 	%r730, %r718, %r729;
	add.s32 	%r731, %r725, %r728;
	min.s32 	%r732, %r720, %r731;
	ld.shared.u32 	%r733, [%r46+228];
	ld.shared.u32 	%r734, [%r49+30976];
	add.s32 	%r735, %r734, %r733;
	min.s32 	%r736, %r724, %r735;
	ld.shared.u32 	%r737, [%r46+8420];
	add.s32 	%r738, %r737, %r734;
	min.s32 	%r739, %r727, %r738;
	ld.shared.u32 	%r740, [%r49+31104];
	add.s32 	%r741, %r740, %r733;
	min.s32 	%r742, %r730, %r741;
	add.s32 	%r743, %r737, %r740;
	min.s32 	%r744, %r732, %r743;
	ld.shared.u32 	%r745, [%r46+232];
	ld.shared.u32 	%r746, [%r49+31232];
	add.s32 	%r747, %r746, %r745;
	min.s32 	%r748, %r736, %r747;
	ld.shared.u32 	%r749, [%r46+8424];
	add.s32 	%r750, %r749, %r746;
	min.s32 	%r751, %r739, %r750;
	ld.shared.u32 	%r752, [%r49+31360];
	add.s32 	%r753, %r752, %r745;
	min.s32 	%r754, %r742, %r753;
	add.s32 	%r755, %r749, %r752;
	min.s32 	%r756, %r744, %r755;
	ld.shared.u32 	%r757, [%r46+236];
	ld.shared.u32 	%r758, [%r49+31488];
	add.s32 	%r759, %r758, %r757;
	min.s32 	%r760, %r748, %r759;
	ld.shared.u32 	%r761, [%r46+8428];
	add.s32 	%r762, %r761, %r758;
	min.s32 	%r763, %r751, %r762;
	ld.shared.u32 	%r764, [%r49+31616];
	add.s32 	%r765, %r764, %r757;
	min.s32 	%r766, %r754, %r765;
	add.s32 	%r767, %r761, %r764;
	min.s32 	%r768, %r756, %r767;
	ld.shared.u32 	%r769, [%r46+240];
	ld.shared.u32 	%r770, [%r49+31744];
	add.s32 	%r771, %r770, %r769;
	min.s32 	%r772, %r760, %r771;
	ld.shared.u32 	%r773, [%r46+8432];
	add.s32 	%r774, %r773, %r770;
	min.s32 	%r775, %r763, %r774;
	ld.shared.u32 	%r776, [%r49+31872];
	add.s32 	%r777, %r776, %r769;
	min.s32 	%r778, %r766, %r777;
	add.s32 	%r779, %r773, %r776;
	min.s32 	%r780, %r768, %r779;
	ld.shared.u32 	%r781, [%r46+244];
	ld.shared.u32 	%r782, [%r49+32000];
	add.s32 	%r783, %r782, %r781;
	min.s32 	%r784, %r772, %r783;
	ld.shared.u32 	%r785, [%r46+8436];
	add.s32 	%r786, %r785, %r782;
	min.s32 	%r787, %r775, %r786;
	ld.shared.u32 	%r788, [%r49+32128];
	add.s32 	%r789, %r788, %r781;
	min.s32 	%r790, %r778, %r789;
	add.s32 	%r791, %r785, %r788;
	min.s32 	%r792, %r780, %r791;
	ld.shared.u32 	%r793, [%r46+248];
	ld.shared.u32 	%r794, [%r49+32256];
	add.s32 	%r795, %r794, %r793;
	min.s32 	%r796, %r784, %r795;
	ld.shared.u32 	%r797, [%r46+8440];
	add.s32 	%r798, %r797, %r794;
	min.s32 	%r799, %r787, %r798;
	ld.shared.u32 	%r800, [%r49+32384];
	add.s32 	%r801, %r800, %r793;
	min.s32 	%r802, %r790, %r801;
	add.s32 	%r803, %r797, %r800;
	min.s32 	%r804, %r792, %r803;
	ld.shared.u32 	%r805, [%r46+252];
	ld.shared.u32 	%r806, [%r49+32512];
	add.s32 	%r807, %r806, %r805;
	min.s32 	%r808, %r796, %r807;
	ld.shared.u32 	%r809, [%r46+8444];
	add.s32 	%r810, %r809, %r806;
	min.s32 	%r811, %r799, %r810;
	ld.shared.u32 	%r812, [%r49+32640];
	add.s32 	%r813, %r812, %r805;
	min.s32 	%r814, %r802, %r813;
	add.s32 	%r815, %r809, %r812;
	min.s32 	%r816, %r804, %r815;
	st.global.u32 	[%rd12], %r808;
	st.global.u32 	[%rd14], %r811;
	st.global.u32 	[%rd12+128], %r814;
	st.global.u32 	[%rd14+128], %r816;
	ret;

}


// ===== COMPILED SASS (sm_100) =====

	.target	sm_100

	.elftype	@"ET_EXEC"


//--------------------- .note.nv.tkinfo           --------------------------
	.section	.note.nv.tkinfo,"",@"SHT_NOTE"
	.sectionflags	@"SHF_NOTE_NV_TKINFO"
	.tkinfo
        /*0018*/ 	.word	0x00000002
        /*0030*/ 	.string	""
        /*0030*/ 	.string	"ptxas"
        /*0030*/ 	.string	"Cuda compilation tools, release 13.0, V13.0.88"
        /*0030*/ 	.string	"Build cuda_13.0.r13.0/compiler.36424714_0"
        /*0030*/ 	.string	"-arch sm_100 -m 64 "



//--------------------- .note.nv.cuinfo           --------------------------
	.section	.note.nv.cuinfo,"",@"SHT_NOTE"
	.sectionflags	@"SHF_NOTE_NV_CUINFO"
        /*0018*/ 	.short	0x0002
        /*001a*/ 	.short	0x0064
        /*001c*/ 	.short	0x0082
	.zero		2


//--------------------- .nv.info                  --------------------------
	.section	.nv.info,"",@"SHT_CUDA_INFO"
	.align	4


	//----- nvinfo : EIATTR_REGCOUNT
	.align		4
        /*0000*/ 	.byte	0x04, 0x2f
        /*0002*/ 	.short	(.L_1 - .L_0)
	.align		4
.L_0:
        /*0004*/ 	.word	index@(_Z13phase1_kernelPiii)
        /*0008*/ 	.word	0x00000014


	//----- nvinfo : EIATTR_FRAME_SIZE
	.align		4
.L_1:
        /*000c*/ 	.byte	0x04, 0x11
        /*000e*/ 	.short	(.L_3 - .L_2)
	.align		4
.L_2:
        /*0010*/ 	.word	index@(_Z13phase1_kernelPiii)
        /*0014*/ 	.word	0x00000000


	//----- nvinfo : EIATTR_REGCOUNT
	.align		4
.L_3:
        /*0018*/ 	.byte	0x04, 0x2f
        /*001a*/ 	.short	(.L_5 - .L_4)
	.align		4
.L_4:
        /*001c*/ 	.word	index@(_Z13phase2_kernelPiii)
        /*0020*/ 	.word	0x0000001c


	//----- nvinfo : EIATTR_FRAME_SIZE
	.align		4
.L_5:
        /*0024*/ 	.byte	0x04, 0x11
        /*0026*/ 	.short	(.L_7 - .L_6)
	.align		4
.L_6:
        /*0028*/ 	.word	index@(_Z13phase2_kernelPiii)
        /*002c*/ 	.word	0x00000000


	//----- nvinfo : EIATTR_REGCOUNT
	.align		4
.L_7:
        /*0030*/ 	.byte	0x04, 0x2f
        /*0032*/ 	.short	(.L_9 - .L_8)
	.align		4
.L_8:
        /*0034*/ 	.word	index@(_Z13phase3_kernelPiii)
        /*0038*/ 	.word	0x00000020


	//----- nvinfo : EIATTR_FRAME_SIZE
	.align		4
.L_9:
        /*003c*/ 	.byte	0x04, 0x11
        /*003e*/ 	.short	(.L_11 - .L_10)
	.align		4
.L_10:
        /*0040*/ 	.word	index@(_Z13phase3_kernelPiii)
        /*0044*/ 	.word	0x00000000


	//----- nvinfo : EIATTR_MIN_STACK_SIZE
	.align		4
.L_11:
        /*0048*/ 	.byte	0x04, 0x12
        /*004a*/ 	.short	(.L_13 - .L_12)
	.align		4
.L_12:
        /*004c*/ 	.word	index@(_Z13phase3_kernelPiii)
        /*0050*/ 	.word	0x00000000


	//----- nvinfo : EIATTR_MIN_STACK_SIZE
	.align		4
.L_13:
        /*0054*/ 	.byte	0x04, 0x12
        /*0056*/ 	.short	(.L_15 - .L_14)
	.align		4
.L_14:
        /*0058*/ 	.word	index@(_Z13phase2_kernelPiii)
        /*005c*/ 	.word	0x00000000


	//----- nvinfo : EIATTR_MIN_STACK_SIZE
	.align		4
.L_15:
        /*0060*/ 	.byte	0x04, 0x12
        /*0062*/ 	.short	(.L_17 - .L_16)
	.align		4
.L_16:
        /*0064*/ 	.word	index@(_Z13phase1_kernelPiii)
        /*0068*/ 	.word	0x00000000
.L_17:


//--------------------- .nv.compat                --------------------------
	.section	.nv.compat,"",@"SHT_CUDA_COMPAT_INFO"
	.align	4
        /*0000*/ 	.byte	0x02, 0x09, 0x00, 0x00, 0x02, 0x02, 0x01, 0x00, 0x02, 0x05, 0x05, 0x00, 0x03, 0x07, 0x01, 0x01
        /*0010*/ 	.byte	0x02, 0x03, 0x00, 0x00, 0x02, 0x06, 0x01, 0x00, 0x04, 0x0b, 0x08, 0x00, 0x09, 0x00, 0x00, 0x00
        /*0020*/ 	.byte	0x00, 0x00, 0x00, 0x00


//--------------------- .nv.info._Z13phase3_kernelPiii --------------------------
	.section	.nv.info._Z13phase3_kernelPiii,"",@"SHT_CUDA_INFO"
	.sectionflags	@""
	.align	4


	//----- nvinfo : EIATTR_CUDA_API_VERSION
	.align		4
        /*0000*/ 	.byte	0x04, 0x37
        /*0002*/ 	.short	(.L_19 - .L_18)
.L_18:
        /*0004*/ 	.word	0x00000082


	//----- nvinfo : EIATTR_KPARAM_INFO
	.align		4
.L_19:
        /*0008*/ 	.byte	0x04, 0x17
        /*000a*/ 	.short	(.L_21 - .L_20)
.L_20:
        /*000c*/ 	.word	0x00000000
        /*0010*/ 	.short	0x0002
        /*0012*/ 	.short	0x000c
        /*0014*/ 	.byte	0x00, 0xf0, 0x11, 0x00


	//----- nvinfo : EIATTR_KPARAM_INFO
	.align		4
.L_21:
        /*0018*/ 	.byte	0x04, 0x17
        /*001a*/ 	.short	(.L_23 - .L_22)
.L_22:
        /*001c*/ 	.word	0x00000000
        /*0020*/ 	.short	0x0001
        /*0022*/ 	.short	0x0008
        /*0024*/ 	.byte	0x00, 0xf0, 0x11, 0x00


	//----- nvinfo : EIATTR_KPARAM_INFO
	.align		4
.L_23:
        /*0028*/ 	.byte	0x04, 0x17
        /*002a*/ 	.short	(.L_25 - .L_24)
.L_24:
        /*002c*/ 	.word	0x00000000
        /*0030*/ 	.short	0x0000
        /*0032*/ 	.short	0x0000
        /*0034*/ 	.byte	0x00, 0xf5, 0x21, 0x00


	//----- nvinfo : EIATTR_SPARSE_MMA_MASK
	.align		4
.L_25:
        /*0038*/ 	.byte	0x03, 0x50
        /*003a*/ 	.short	0x0000


	//----- nvinfo : EIATTR_MAXREG_COUNT
	.align		4
        /*003c*/ 	.byte	0x03, 0x1b
        /*003e*/ 	.short	0x00ff


	//----- nvinfo : EIATTR_NUM_BARRIERS
	.align		4
        /*0040*/ 	.byte	0x02, 0x4c
        /*0042*/ 	.byte	0x01
	.zero		1


	//----- nvinfo : EIATTR_MERCURY_ISA_VERSION
	.align		4
        /*0044*/ 	.byte	0x03, 0x5f
        /*0046*/ 	.short	0x0101


	//----- nvinfo : EIATTR_VRC_CTA_INIT_COUNT
	.align		4
        /*0048*/ 	.byte	0x02, 0x4a
	.zero		1
	.zero		1


	//----- nvinfo : EIATTR_EXIT_INSTR_OFFSETS
	.align		4
        /*004c*/ 	.byte	0x04, 0x1c
        /*004e*/ 	.short	(.L_27 - .L_26)


	//   ....[0]....
.L_26:
        /*0050*/ 	.word	0x00001e30


	//----- nvinfo : EIATTR_CBANK_PARAM_SIZE
	.align		4
.L_27:
        /*0054*/ 	.byte	0x03, 0x19
        /*0056*/ 	.short	0x0010


	//----- nvinfo : EIATTR_PARAM_CBANK
	.align		4
        /*0058*/ 	.byte	0x04, 0x0a
        /*005a*/ 	.short	(.L_29 - .L_28)
	.align		4
.L_28:
        /*005c*/ 	.word	index@(.nv.constant0._Z13phase3_kernelPiii)
        /*0060*/ 	.short	0x0380
        /*0062*/ 	.short	0x0010


	//----- nvinfo : EIATTR_SW_WAR
	.align		4
.L_29:
        /*0064*/ 	.byte	0x04, 0x36
        /*0066*/ 	.short	(.L_31 - .L_30)
.L_30:
        /*0068*/ 	.word	0x00000008
.L_31:


//--------------------- .nv.info._Z13phase2_kernelPiii --------------------------
	.section	.nv.info._Z13phase2_kernelPiii,"",@"SHT_CUDA_INFO"
	.sectionflags	@""
	.align	4


	//----- nvinfo : EIATTR_CUDA_API_VERSION
	.align		4
        /*0000*/ 	.byte	0x04, 0x37
        /*0002*/ 	.short	(.L_33 - .L_32)
.L_32:
        /*0004*/ 	.word	0x00000082


	//----- nvinfo : EIATTR_KPARAM_INFO
	.align		4
.L_33:
        /*0008*/ 	.byte	0x04, 0x17
        /*000a*/ 	.short	(.L_35 - .L_34)
.L_34:
        /*000c*/ 	.word	0x00000000
        /*0010*/ 	.short	0x0002
        /*0012*/ 	.short	0x000c
        /*0014*/ 	.byte	0x00, 0xf0, 0x11, 0x00


	//----- nvinfo : EIATTR_KPARAM_INFO
	.align		4
.L_35:
        /*0018*/ 	.byte	0x04, 0x17
        /*001a*/ 	.short	(.L_37 - .L_36)
.L_36:
        /*001c*/ 	.word	0x00000000
        /*0020*/ 	.short	0x0001
        /*0022*/ 	.short	0x0008
        /*0024*/ 	.byte	0x00, 0xf0, 0x11, 0x00


	//----- nvinfo : EIATTR_KPARAM_INFO
	.align		4
.L_37:
        /*0028*/ 	.byte	0x04, 0x17
        /*002a*/ 	.short	(.L_39 - .L_38)
.L_38:
        /*002c*/ 	.word	0x00000000
        /*0030*/ 	.short	0x0000
        /*0032*/ 	.short	0x0000
        /*0034*/ 	.byte	0x00, 0xf5, 0x21, 0x00


	//----- nvinfo : EIATTR_SPARSE_MMA_MASK
	.align		4
.L_39:
        /*0038*/ 	.byte	0x03, 0x50
        /*003a*/ 	.short	0x0000


	//----- nvinfo : EIATTR_MAXREG_COUNT
	.align		4
        /*003c*/ 	.byte	0x03, 0x1b
        /*003e*/ 	.short	0x00ff


	//----- nvinfo : EIATTR_NUM_BARRIERS
	.align		4
        /*0040*/ 	.byte	0x02, 0x4c
        /*0042*/ 	.byte	0x01
	.zero		1


	//----- nvinfo : EIATTR_MERCURY_ISA_VERSION
	.align		4
        /*0044*/ 	.byte	0x03, 0x5f
        /*0046*/ 	.short	0x0101


	//----- nvinfo : EIATTR_VRC_CTA_INIT_COUNT
	.align		4
        /*0048*/ 	.byte	0x02, 0x4a
	.zero		1
	.zero		1


	//----- nvinfo : EIATTR_EXIT_INSTR_OFFSETS
	.align		4
        /*004c*/ 	.byte	0x04, 0x1c
        /*004e*/ 	.short	(.L_41 - .L_40)


	//   ....[0]....
.L_40:
        /*0050*/ 	.word	0x00007310


	//----- nvinfo : EIATTR_CBANK_PARAM_SIZE
	.align		4
.L_41:
        /*0054*/ 	.byte	0x03, 0x19
        /*0056*/ 	.short	0x0010


	//----- nvinfo : EIATTR_PARAM_CBANK
	.align		4
        /*0058*/ 	.byte	0x04, 0x0a
        /*005a*/ 	.short	(.L_43 - .L_42)
	.align		4
.L_42:
        /*005c*/ 	.word	index@(.nv.constant0._Z13phase2_kernelPiii)
        /*0060*/ 	.short	0x0380
        /*0062*/ 	.short	0x0010


	//----- nvinfo : EIATTR_SW_WAR
	.align		4
.L_43:
        /*0064*/ 	.byte	0x04, 0x36
        /*0066*/ 	.short	(.L_45 - .L_44)
.L_44:
        /*0068*/ 	.word	0x00000008
.L_45:


//--------------------- .nv.info._Z13phase1_kernelPiii --------------------------
	.section	.nv.info._Z13phase1_kernelPiii,"",@"SHT_CUDA_INFO"
	.sectionflags	@""
	.align	4


	//----- nvinfo : EIATTR_CUDA_API_VERSION
	.align		4
        /*0000*/ 	.byte	0x04, 0x37
        /*0002*/ 	.short	(.L_47 - .L_46)
.L_46:
        /*0004*/ 	.word	0x00000082


	//----- nvinfo : EIATTR_KPARAM_INFO
	.align		4
.L_47:
        /*0008*/ 	.byte	0x04, 0x17
        /*000a*/ 	.short	(.L_49 - .L_48)
.L_48:
        /*000c*/ 	.word	0x00000000
        /*0010*/ 	.short	0x0002
        /*0012*/ 	.short	0x000c
        /*0014*/ 	.byte	0x00, 0xf0, 0x11, 0x00


	//----- nvinfo : EIATTR_KPARAM_INFO
	.align		4
.L_49:
        /*0018*/ 	.byte	0x04, 0x17
        /*001a*/ 	.short	(.L_51 - .L_50)
.L_50:
        /*001c*/ 	.word	0x00000000
        /*0020*/ 	.short	0x0001
        /*0022*/ 	.short	0x0008
        /*0024*/ 	.byte	0x00, 0xf0, 0x11, 0x00


	//----- nvinfo : EIATTR_KPARAM_INFO
	.align		4
.L_51:
        /*0028*/ 	.byte	0x04, 0x17
        /*002a*/ 	.short	(.L_53 - .L_52)
.L_52:
        /*002c*/ 	.word	0x00000000
        /*0030*/ 	.short	0x0000
        /*0032*/ 	.short	0x0000
        /*0034*/ 	.byte	0x00, 0xf5, 0x21, 0x00


	//----- nvinfo : EIATTR_SPARSE_MMA_MASK
	.align		4
.L_53:
        /*0038*/ 	.byte	0x03, 0x50
        /*003a*/ 	.short	0x0000


	//----- nvinfo : EIATTR_MAXREG_COUNT
	.align		4
        /*003c*/ 	.byte	0x03, 0x1b
        /*003e*/ 	.short	0x00ff


	//----- nvinfo : EIATTR_NUM_BARRIERS
	.align		4
        /*0040*/ 	.byte	0x02, 0x4c
        /*0042*/ 	.byte	0x01
	.zero		1


	//----- nvinfo : EIATTR_MERCURY_ISA_VERSION
	.align		4
        /*0044*/ 	.byte	0x03, 0x5f
        /*0046*/ 	.short	0x0101


	//----- nvinfo : EIATTR_VRC_CTA_INIT_COUNT
	.align		4
        /*0048*/ 	.byte	0x02, 0x4a
	.zero		1
	.zero		1


	//----- nvinfo : EIATTR_EXIT_INSTR_OFFSETS
	.align		4
        /*004c*/ 	.byte	0x04, 0x1c
        /*004e*/ 	.short	(.L_55 - .L_54)


	//   ....[0]....
.L_54:
        /*0050*/ 	.word	0x000055e0


	//----- nvinfo : EIATTR_CBANK_PARAM_SIZE
	.align		4
.L_55:
        /*0054*/ 	.byte	0x03, 0x19
        /*0056*/ 	.short	0x0010


	//----- nvinfo : EIATTR_PARAM_CBANK
	.align		4
        /*0058*/ 	.byte	0x04, 0x0a
        /*005a*/ 	.short	(.L_57 - .L_56)
	.align		4
.L_56:
        /*005c*/ 	.word	index@(.nv.constant0._Z13phase1_kernelPiii)
        /*0060*/ 	.short	0x0380
        /*0062*/ 	.short	0x0010


	//----- nvinfo : EIATTR_SW_WAR
	.align		4
.L_57:
        /*0064*/ 	.byte	0x04, 0x36
        /*0066*/ 	.short	(.L_59 - .L_58)
.L_58:
        /*0068*/ 	.word	0x00000008
.L_59:


//--------------------- .nv.callgraph             --------------------------
	.section	.nv.callgraph,"",@"SHT_CUDA_CALLGRAPH"
	.align	4
	.sectionentsize	8
	.align		4
        /*0000*/ 	.word	0x00000000
	.align		4
        /*0004*/ 	.word	0xffffffff
	.align		4
        /*0008*/ 	.word	0x00000000
	.align		4
        /*000c*/ 	.word	0xfffffffe
	.align		4
        /*0010*/ 	.word	0x00000000
	.align		4
        /*0014*/ 	.word	0xfffffffd
	.align		4
        /*0018*/ 	.word	0x00000000
	.align		4
        /*001c*/ 	.word	0xfffffffc


//--------------------- .text._Z13phase3_kernelPiii --------------------------
	.section	.text._Z13phase3_kernelPiii,"ax",@progbits
	.align	128
        .global         _Z13phase3_kernelPiii
        .type           _Z13phase3_kernelPiii,@function
        .size           _Z13phase3_kernelPiii,(.L_x_131 - _Z13phase3_kernelPiii)
        .other          _Z13phase3_kernelPiii,@"STO_CUDA_ENTRY STV_DEFAULT"
_Z13phase3_kernelPiii:
.text._Z13phase3_kernelPiii:
[----:B------:R-:W-:Y:S08]  /*0000*/  LDC R1, c[0x0][0x37c] ;  /* 0x0000df00ff017b82 */ /* 0x000ff00000000800 */
[----:B------:R-:W0:Y:S01]  /*0010*/  S2UR UR4, SR_CTAID.X ;  /* 0x00000000000479c3 */ /* 0x000e220000002500 */
[----:B------:R-:W1:Y:S01]  /*0020*/  S2R R2, SR_TID.Y ;  /* 0x0000000000027919 */ /* 0x000e620000002200 */
[----:B------:R-:W2:Y:S06]  /*0030*/  S2R R0, SR_TID.X ;  /* 0x0000000000007919 */ /* 0x000eac0000002100 */
[----:B------:R-:W3:Y:S08]  /*0040*/  LDC.64 R4, c[0x0][0x388] ;  /* 0x0000e200ff047b82 */ /* 0x000ef00000000a00 */
[----:B------:R-:W4:Y:S01]  /*0050*/  S2UR UR5, SR_CTAID.Y ;  /* 0x00000000000579c3 */ /* 0x000f220000002600 */
[----:B0-----:R-:W-:-:S07]  /*0060*/  UIADD3 UR6, UPT, UPT, UR4, 0x1, URZ ;  /* 0x0000000104067890 */ /* 0x001fce000fffe0ff */
[----:B------:R-:W0:Y:S01]  /*0070*/  LDC.64 R20, c[0x0][0x380] ;  /* 0x0000e000ff147b82 */ /* 0x000e220000000a00 */
[----:B------:R-:W-:Y:S01]  /*0080*/  IMAD.U32 R3, RZ, RZ, UR6 ;  /* 0x00000006ff037e24 */ /* 0x000fe2000f8e00ff */
[C---:B---3--:R-:W-:Y:S01]  /*0090*/  ISETP.LE.U32.AND P0, PT, R5.reuse, UR4, PT ;  /* 0x0000000405007c0c */ /* 0x048fe2000bf03070 */
[C---:B--2---:R-:W-:Y:S01]  /*00a0*/  IMAD R6, R5.reuse, 0x40, R0 ;  /* 0x0000004005067824 */ /* 0x044fe200078e0200 */
[C---:B----4-:R-:W-:Y:S01]  /*00b0*/  ISETP.LE.U32.AND P1, PT, R5.reuse, UR5, PT ;  /* 0x0000000505007c0c */ /* 0x050fe2000bf23070 */
[----:B------:R-:W-:Y:S01]  /*00c0*/  UIADD3 UR6, UPT, UPT, UR5, 0x1, URZ ;  /* 0x0000000105067890 */ /* 0x000fe2000fffe0ff */
[----:B-1----:R-:W-:-:S09]  /*00d0*/  IMAD R5, R5, 0x40, R2 ;  /* 0x0000004005057824 */ /* 0x002fd200078e0202 */
[----:B------:R-:W-:Y:S02]  /*00e0*/  @!P0 IMAD R3, RZ, RZ, UR4 ;  /* 0x00000004ff038e24 */ /* 0x000fe4000f8e02ff */
[----:B------:R-:W-:Y:S02]  /*00f0*/  IMAD.U32 R11, RZ, RZ, UR6 ;  /* 0x00000006ff0b7e24 */ /* 0x000fe4000f8e00ff */
[----:B------:R-:W-:Y:S02]  /*0100*/  IMAD R3, R3, 0x40, R2 ;  /* 0x0000004003037824 */ /* 0x000fe400078e0202 */
[----:B------:R-:W-:Y:S01]  /*0110*/  VIADD R8, R5, 0x20 ;  /* 0x0000002005087836 */ /* 0x000fe20000000000 */
[----:B------:R-:W1:Y:S01]  /*0120*/  LDCU.64 UR6, c[0x0][0x358] ;  /* 0x00006b00ff0677ac */ /* 0x000e620008000a00 */
[----:B------:R-:W-:Y:S02]  /*0130*/  @!P1 IMAD R11, RZ, RZ, UR5 ;  /* 0x00000005ff0b9e24 */ /* 0x000fe4000f8e02ff */
[----:B------:R-:W-:-:S02]  /*0140*/  IMAD R3, R3, R4, RZ ;  /* 0x0000000403037224 */ /* 0x000fc400078e02ff */
[----:B------:R-:W-:Y:S02]  /*0150*/  IMAD R11, R11, 0x40, R0 ;  /* 0x000000400b0b7824 */ /* 0x000fe400078e0200 */
[----:B------:R-:W-:Y:S02]  /*0160*/  IMAD R10, R4, 0x20, R3 ;  /* 0x00000020040a7824 */ /* 0x000fe400078e0203 */
[--C-:B------:R-:W-:Y:S02]  /*0170*/  IMAD.IADD R7, R3, 0x1, R6.reuse ;  /* 0x0000000103077824 */ /* 0x100fe400078e0206 */
[----:B------:R-:W-:Y:S02]  /*0180*/  IMAD.IADD R9, R10, 0x1, R6 ;  /* 0x000000010a097824 */ /* 0x000fe400078e0206 */
[-CC-:B------:R-:W-:Y:S02]  /*0190*/  IMAD R5, R5, R4.reuse, R11.reuse ;  /* 0x0000000405057224 */ /* 0x180fe400078e020b */
[----:B------:R-:W-:-:S02]  /*01a0*/  IMAD R13, R8, R4, R11 ;  /* 0x00000004080d7224 */ /* 0x000fc400078e020b */
[----:B0-----:R-:W-:-:S04]  /*01b0*/  IMAD.WIDE R6, R7, 0x4, R20 ;  /* 0x0000000407067825 */ /* 0x001fc800078e0214 */
[--C-:B------:R-:W-:Y:S01]  /*01c0*/  IMAD.WIDE R8, R9, 0x4, R20.reuse ;  /* 0x0000000409087825 */ /* 0x100fe200078e0214 */
[----:B-1----:R-:W2:Y:S03]  /*01d0*/  LDG.E R14, desc[UR6][R6.64] ;  /* 0x00000006060e7981 */ /* 0x002ea6000c1e1900 */
[--C-:B------:R-:W-:Y:S01]  /*01e0*/  IMAD.WIDE R4, R5, 0x4, R20.reuse ;  /* 0x0000000405047825 */ /* 0x100fe200078e0214 */
[----:B------:R0:W3:Y:S03]  /*01f0*/  LDG.E R15, desc[UR6][R6.64+0x80] ;  /* 0x00008006060f7981 */ /* 0x0000e6000c1e1900 */
[----:B------:R-:W-:Y:S01]  /*0200*/  IMAD.WIDE R12, R13, 0x4, R20 ;  /* 0x000000040d0c7825 */ /* 0x000fe200078e0214 */
[----:B------:R-:W4:Y:S04]  /*0210*/  LDG.E R17, desc[UR6][R8.64] ;  /* 0x0000000608117981 */ /* 0x000f28000c1e1900 */
[----:B------:R-:W5:Y:S04]  /*0220*/  LDG.E R19, desc[UR6][R8.64+0x80] ;  /* 0x0000800608137981 */ /* 0x000f68000c1e1900 */
[----:B------:R-:W5:Y:S04]  /*0230*/  LDG.E R25, desc[UR6][R4.64] ;  /* 0x0000000604197981 */ /* 0x000f68000c1e1900 */
[----:B------:R-:W5:Y:S04]  /*0240*/  LDG.E R29, desc[UR6][R4.64+0x80] ;  /* 0x00008006041d7981 */ /* 0x000f68000c1e1900 */
[----:B------:R-:W5:Y:S04]  /*0250*/  LDG.E R27, desc[UR6][R12.64] ;  /* 0x000000060c1b7981 */ /* 0x000f68000c1e1900 */
[----:B------:R-:W5:Y:S01]  /*0260*/  LDG.E R24, desc[UR6][R12.64+0x80] ;  /* 0x000080060c187981 */ /* 0x000f62000c1e1900 */
[----:B------:R-:W1:Y:S01]  /*0270*/  S2UR UR5, SR_CgaCtaId ;  /* 0x00000000000579c3 */ /* 0x000e620000008800 */
[----:B------:R-:W-:Y:S01]  /*0280*/  UMOV UR4, 0x400 ;  /* 0x0000040000047882 */ /* 0x000fe20000000000 */
[----:B0-----:R-:W-:Y:S01]  /*0290*/  IMAD R6, R2, 0x40, R0 ;  /* 0x0000004002067824 */ /* 0x001fe200078e0200 */
[----:B-1----:R-:W-:-:S06]  /*02a0*/  ULEA UR4, UR5, UR4, 0x18 ;  /* 0x0000000405047291 */ /* 0x002fcc000f8ec0ff */
[----:B------:R-:W-:Y:S01]  /*02b0*/  LEA R6, R6, UR4, 0x2 ;  /* 0x0000000406067c11 */ /* 0x000fe2000f8e10ff */
[C---:B------:R-:W-:Y:S02]  /*02c0*/  IMAD.IADD R23, R11.reuse, 0x1, R3 ;  /* 0x000000010b177824 */ /* 0x040fe400078e0203 */
[----:B------:R-:W-:Y:S02]  /*02d0*/  IMAD.IADD R11, R11, 0x1, R10 ;  /* 0x000000010b0b7824 */ /* 0x000fe400078e020a */
[----:B------:R-:W-:-:S04]  /*02e0*/  IMAD.WIDE R22, R23, 0x4, R20 ;  /* 0x0000000417167825 */ /* 0x000fc800078e0214 */
[----:B------:R-:W-:Y:S01]  /*02f0*/  IMAD.WIDE R20, R11, 0x4, R20 ;  /* 0x000000040b147825 */ /* 0x000fe200078e0214 */
[----:B--2---:R-:W-:Y:S04]  /*0300*/  STS [R6], R14 ;  /* 0x0000000e06007388 */ /* 0x004fe80000000800 */
[----:B---3--:R-:W-:Y:S04]  /*0310*/  STS [R6+0x80], R15 ;  /* 0x0000800f06007388 */ /* 0x008fe80000000800 */
[----:B----4-:R-:W-:Y:S04]  /*0320*/  STS [R6+0x2000], R17 ;  /* 0x0020001106007388 */ /* 0x010fe80000000800 */
[----:B-----5:R-:W-:Y:S04]  /*0330*/  STS [R6+0x2080], R19 ;  /* 0x0020801306007388 */ /* 0x020fe80000000800 */
[----:B------:R-:W-:Y:S04]  /*0340*/  STS [R6+0x4000], R25 ;  /* 0x0040001906007388 */ /* 0x000fe80000000800 */
[----:B------:R-:W-:Y:S04]  /*0350*/  STS [R6+0x4080], R29 ;  /* 0x0040801d06007388 */ /* 0x000fe80000000800 */
[----:B------:R-:W-:Y:S04]  /*0360*/  STS [R6+0x6000], R27 ;  /* 0x0060001b06007388 */ /* 0x000fe80000000800 */
[----:B------:R-:W-:Y:S01]  /*0370*/  STS [R6+0x6080], R24 ;  /* 0x0060801806007388 */ /* 0x000fe20000000800 */
[----:B------:R-:W-:Y:S06]  /*0380*/  BAR.SYNC.DEFER_BLOCKING 0x0 ;  /* 0x0000000000007b1d */ /* 0x000fec0000010000 */
[----:B------:R-:W2:Y:S04]  /*0390*/  LDG.E R11, desc[UR6][R22.64] ;  /* 0x00000006160b7981 */ /* 0x000ea8000c1e1900 */
[----:B------:R-:W3:Y:S04]  /*03a0*/  LDG.E R8, desc[UR6][R20.64] ;  /* 0x0000000614087981 */ /* 0x000ee8000c1e1900 */
[----:B------:R-:W4:Y:S04]  /*03b0*/  LDG.E R5, desc[UR6][R22.64+0x80] ;  /* 0x0000800616057981 */ /* 0x000f28000c1e1900 */
[----:B------:R-:W5:Y:S01]  /*03c0*/  LDG.E R7, desc[UR6][R20.64+0x80] ;  /* 0x0000800614077981 */ /* 0x000f62000c1e1900 */
[----:B------:R-:W-:-:S02]  /*03d0*/  LEA R0, R0, UR4, 0x2 ;  /* 0x0000000400007c11 */ /* 0x000fc4000f8e10ff */
[----:B------:R-:W-:-:S03]  /*03e0*/  LEA R2, R2, UR4, 0x8 ;  /* 0x0000000402027c11 */ /* 0x000fc6000f8e40ff */
[----:B------:R-:W-:Y:S04]  /*03f0*/  LDS R25, [R0+0x4000] ;  /* 0x0040000000197984 */ /* 0x000fe80000000800 */
[----:B------:R-:W2:Y:S04]  /*0400*/  LDS.128 R12, [R2] ;  /* 0x00000000020c7984 */ /* 0x000ea80000000c00 */
[----:B------:R-:W3:Y:S04]  /*0410*/  LDS.128 R16, [R2+0x2000] ;  /* 0x0020000002107984 */ /* 0x000ee80000000c00 */
[----:B------:R-:W4:Y:S04]  /*0420*/  LDS R10, [R0+0x4080] ;  /* 0x00408000000a7984 */ /* 0x000f280000000800 */
[----:B------:R-:W0:Y:S04]  /*0430*/  LDS R6, [R0+0x4100] ;  /* 0x0041000000067984 */ /* 0x000e280000000800 */
[----:B------:R-:W1:Y:S04]  /*0440*/  LDS R4, [R0+0x4180] ;  /* 0x0041800000047984 */ /* 0x000e680000000800 */
[----:B------:R-:W1:Y:S04]  /*0450*/  LDS R9, [R0+0x4200] ;  /* 0x0042000000097984 */ /* 0x000e680000000800 */
[----:B------:R-:W1:Y:S04]  /*0460*/  LDS R3, [R0+0x4280] ;  /* 0x0042800000037984 */ /* 0x000e680000000800 */
[----:B------:R-:W1:Y:S04]  /*0470*/  LDS R26, [R0+0x4300] ;  /* 0x00430000001a7984 */ /* 0x000e680000000800 */
[----:B------:R-:W1:Y:S04]  /*0480*/  LDS R24, [R0+0x4380] ;  /* 0x0043800000187984 */ /* 0x000e680000000800 */
[----:B------:R-:W-:Y:S01]  /*0490*/  LDS R28, [R0+0x4580] ;  /* 0x00458000001c7984 */ /* 0x000fe20000000800 */
[----:B--2---:R-:W-:-:S02]  /*04a0*/  VIADDMNMX R11, R25, R12, R11, PT ;  /* 0x0000000c190b7246 */ /* 0x004fc4000380010b */
[----:B---3--:R-:W-:Y:S02]  /*04b0*/  VIADDMNMX R8, R16, R25, R8, PT ;  /* 0x0000001910087246 */ /* 0x008fe40003800108 */
[----:B----4-:R-:W-:Y:S01]  /*04c0*/  VIADDMNMX R5, R10, R12, R5, PT ;  /* 0x0000000c0a057246 */ /* 0x010fe20003800105 */
[----:B------:R-:W-:Y:S01]  /*04d0*/  LDS R25, [R0+0x4600] ;  /* 0x0046000000197984 */ /* 0x000fe20000000800 */
[----:B-----5:R-:W-:Y:S02]  /*04e0*/  VIADDMNMX R7, R16, R10, R7, PT ;  /* 0x0000000a10077246 */ /* 0x020fe40003800107 */
[-C--:B0-----:R-:W-:Y:S02]  /*04f0*/  VIADDMNMX R11, R6, R13.reuse, R11, PT ;  /* 0x0000000d060b7246 */ /* 0x081fe4000380010b */
[----:B------:R-:W-:Y:S02]  /*0500*/  VIADDMNMX R8, R17, R6, R8, PT ;  /* 0x0000000611087246 */ /* 0x000fe40003800108 */
[----:B-1----:R-:W-:-:S02]  /*0510*/  VIADDMNMX R5, R4, R13, R5, PT ;  /* 0x0000000d04057246 */ /* 0x002fc40003800105 */
[----:B------:R-:W-:Y:S01]  /*0520*/  VIADDMNMX R7, R17, R4, R7, PT ;  /* 0x0000000411077246 */ /* 0x000fe20003800107 */
[----:B------:R-:W-:Y:S01]  /*0530*/  LDS R13, [R0+0x4480] ;  /* 0x00448000000d7984 */ /* 0x000fe20000000800 */
[-C--:B------:R-:W-:Y:S02]  /*0540*/  VIADDMNMX R12, R9, R14.reuse, R11, PT ;  /* 0x0000000e090c7246 */ /* 0x080fe4000380010b */
[C---:B------:R-:W-:Y:S01]  /*0550*/  VIADDMNMX R16, R18.reuse, R9, R8, PT ;  /* 0x0000000912107246 */ /* 0x040fe20003800108 */
[----:B------:R-:W-:Y:S01]  /*0560*/  LDS R17, [R0+0x4500] ;  /* 0x0045000000117984 */ /* 0x000fe20000000800 */
[----:B------:R-:W-:Y:S02]  /*0570*/  VIADDMNMX R14, R3, R14, R5, PT ;  /* 0x0000000e030e7246 */ /* 0x000fe40003800105 */
[----:B------:R-:W-:Y:S01]  /*0580*/  VIADDMNMX R18, R18, R3, R7, PT ;  /* 0x0000000312127246 */ /* 0x000fe20003800107 */
[----:B------:R-:W0:Y:S04]  /*0590*/  LDS.128 R8, [R2+0x2010] ;  /* 0x0020100002087984 */ /* 0x000e280000000c00 */
[----:B------:R-:W1:Y:S04]  /*05a0*/  LDS R3, [R0+0x4400] ;  /* 0x0044000000037984 */ /* 0x000e680000000800 */
[----:B------:R-:W2:Y:S01]  /*05b0*/  LDS.128 R4, [R2+0x10] ;  /* 0x0000100002047984 */ /* 0x000ea20000000c00 */
[----:B------:R-:W-:-:S02]  /*05c0*/  VIADDMNMX R12, R26, R15, R12, PT ;  /* 0x0000000f1a0c7246 */ /* 0x000fc4000380010c */
[----:B------:R-:W-:Y:S02]  /*05d0*/  VIADDMNMX R14, R24, R15, R14, PT ;  /* 0x0000000f180e7246 */ /* 0x000fe4000380010e */
[----:B------:R-:W3:Y:S01]  /*05e0*/  LDS R15, [R0+0x4680] ;  /* 0x00468000000f7984 */ /* 0x000ee20000000800 */
[C---:B------:R-:W-:Y:S02]  /*05f0*/  VIADDMNMX R16, R19.reuse, R26, R16, PT ;  /* 0x0000001a13107246 */ /* 0x040fe40003800110 */
[----:B------:R-:W-:Y:S01]  /*0600*/  VIADDMNMX R18, R19, R24, R18, PT ;  /* 0x0000001813127246 */ /* 0x000fe20003800112 */
[----:B------:R-:W-:Y:S04]  /*0610*/  LDS R26, [R0+0x4780] ;  /* 0x00478000001a7984 */ /* 0x000fe80000000800 */
[----:B------:R-:W4:Y:S01]  /*0620*/  LDS R24, [R0+0x4700] ;  /* 0x0047000000187984 */ /* 0x000f220000000800 */
[----:B0-----:R-:W-:-:S02]  /*0630*/  VIADDMNMX R18, R8, R13, R18, PT ;  /* 0x0000000d08127246 */ /* 0x001fc40003800112 */
[----:B-1----:R-:W-:Y:S02]  /*0640*/  VIADDMNMX R16, R8, R3, R16, PT ;  /* 0x0000000308107246 */ /* 0x002fe40003800110 */
[-C--:B--2---:R-:W-:Y:S02]  /*0650*/  VIADDMNMX R12, R3, R4.reuse, R12, PT ;  /* 0x00000004030c7246 */ /* 0x084fe4000380010c */
[----:B------:R-:W-:Y:S01]  /*0660*/  VIADDMNMX R14, R13, R4, R14, PT ;  /* 0x000000040d0e7246 */ /* 0x000fe2000380010e */
[----:B------:R-:W-:Y:S01]  /*0670*/  LDS R3, [R0+0x4800] ;  /* 0x0048000000037984 */ /* 0x000fe20000000800 */
[----:B------:R-:W-:Y:S02]  /*0680*/  VIADDMNMX R4, R17, R5, R12, PT ;  /* 0x0000000511047246 */ /* 0x000fe4000380010c */
[----:B------:R-:W-:Y:S02]  /*0690*/  VIADDMNMX R8, R9, R17, R16, PT ;  /* 0x0000001109087246 */ /* 0x000fe40003800110 */
[----:B------:R-:W-:-:S02]  /*06a0*/  VIADDMNMX R14, R28, R5, R14, PT ;  /* 0x000000051c0e7246 */ /* 0x000fc4000380010e */
[----:B------:R-:W-:Y:S01]  /*06b0*/  VIADDMNMX R18, R9, R28, R18, PT ;  /* 0x0000001c09127246 */ /* 0x000fe20003800112 */
[----:B------:R-:W-:Y:S01]  /*06c0*/  LDS R5, [R0+0x4880] ;  /* 0x0048800000057984 */ /* 0x000fe20000000800 */
[-C--:B------:R-:W-:Y:S02]  /*06d0*/  VIADDMNMX R4, R25, R6.reuse, R4, PT ;  /* 0x0000000619047246 */ /* 0x080fe40003800104 */
[C---:B------:R-:W-:Y:S01]  /*06e0*/  VIADDMNMX R8, R10.reuse, R25, R8, PT ;  /* 0x000000190a087246 */ /* 0x040fe20003800108 */
[----:B------:R-:W-:Y:S01]  /*06f0*/  LDS R9, [R0+0x4900] ;  /* 0x0049000000097984 */ /* 0x000fe20000000800 */
[----:B---3--:R-:W-:Y:S02]  /*0700*/  VIADDMNMX R6, R15, R6, R14, PT ;  /* 0x000000060f067246 */ /* 0x008fe4000380010e */
[----:B------:R-:W-:Y:S01]  /*0710*/  VIADDMNMX R10, R10, R15, R18, PT ;  /* 0x0000000f0a0a7246 */ /* 0x000fe20003800112 */
[----:B------:R-:W-:Y:S04]  /*0720*/  LDS R28, [R0+0x4980] ;  /* 0x00498000001c7984 */ /* 0x000fe80000000800 */
[----:B------:R-:W0:Y:S04]  /*0730*/  LDS.128 R12, [R2+0x20] ;  /* 0x00002000020c7984 */ /* 0x000e280000000c00 */
[----:B------:R-:W1:Y:S01]  /*0740*/  LDS.128 R16, [R2+0x2020] ;  /* 0x0020200002107984 */ /* 0x000e620000000c00 */
[----:B----4-:R-:W-:-:S02]  /*0750*/  VIADDMNMX R4, R24, R7, R4, PT ;  /* 0x0000000718047246 */ /* 0x010fc40003800104 */
[----:B------:R-:W-:Y:S01]  /*0760*/  VIADDMNMX R6, R26, R7, R6, PT ;  /* 0x000000071a067246 */ /* 0x000fe20003800106 */
[----:B------:R-:W2:Y:S04]  /*0770*/  LDS R25, [R0+0x4a00] ;  /* 0x004a000000197984 */ /* 0x000ea80000000800 */
[----:B------:R-:W3:Y:S01]  /*0780*/  LDS R7, [R0+0x4a80] ;  /* 0x004a800000077984 */ /* 0x000ee20000000800 */
[C---:B------:R-:W-:Y:S02]  /*0790*/  VIADDMNMX R8, R11.reuse, R24, R8, PT ;  /* 0x000000180b087246 */ /* 0x040fe40003800108 */
[----:B------:R-:W-:Y:S01]  /*07a0*/  VIADDMNMX R10, R11, R26, R10, PT ;  /* 0x0000001a0b0a7246 */ /* 0x000fe2000380010a */
[----:B------:R-:W4:Y:S04]  /*07b0*/  LDS R24, [R0+0x4b00] ;  /* 0x004b000000187984 */ /* 0x000f280000000800 */
[----:B------:R-:W5:Y:S01]  /*07c0*/  LDS R26, [R0+0x4b80] ;  /* 0x004b8000001a7984 */ /* 0x000f620000000800 */
[----:B0-----:R-:W-:-:S02]  /*07d0*/  VIADDMNMX R4, R3, R12, R4, PT ;  /* 0x0000000c03047246 */ /* 0x001fc40003800104 */
[----:B------:R-:W-:Y:S02]  /*07e0*/  VIADDMNMX R6, R5, R12, R6, PT ;  /* 0x0000000c05067246 */ /* 0x000fe40003800106 */
[C---:B-1----:R-:W-:Y:S02]  /*07f0*/  VIADDMNMX R8, R16.reuse, R3, R8, PT ;  /* 0x0000000310087246 */ /* 0x042fe40003800108 */
[----:B------:R-:W-:Y:S01]  /*0800*/  VIADDMNMX R10, R16, R5, R10, PT ;  /* 0x00000005100a7246 */ /* 0x000fe2000380010a */
[----:B------:R-:W-:Y:S01]  /*0810*/  LDS R3, [R0+0x4c00] ;  /* 0x004c000000037984 */ /* 0x000fe20000000800 */
[----:B------:R-:W-:Y:S02]  /*0820*/  VIADDMNMX R4, R9, R13, R4, PT ;  /* 0x0000000d09047246 */ /* 0x000fe40003800104 */
[----:B------:R-:W-:Y:S02]  /*0830*/  VIADDMNMX R8, R17, R9, R8, PT ;  /* 0x0000000911087246 */ /* 0x000fe40003800108 */
[----:B------:R-:W-:-:S02]  /*0840*/  VIADDMNMX R6, R28, R13, R6, PT ;  /* 0x0000000d1c067246 */ /* 0x000fc40003800106 */
[----:B------:R-:W-:Y:S01]  /*0850*/  VIADDMNMX R10, R17, R28, R10, PT ;  /* 0x0000001c110a7246 */ /* 0x000fe2000380010a */
[----:B------:R-:W-:Y:S01]  /*0860*/  LDS R13, [R0+0x4c80] ;  /* 0x004c8000000d7984 */ /* 0x000fe20000000800 */
[-C--:B--2---:R-:W-:Y:S02]  /*0870*/  VIADDMNMX R12, R25, R14.reuse, R4, PT ;  /* 0x0000000e190c7246 */ /* 0x084fe40003800104 */
        /* <DEDUP_REMOVED lines=8> */
[----:B-----5:R-:W-:Y:S01]  /*0900*/  VIADDMNMX R14, R26, R15, R14, PT ;  /* 0x0000000f1a0e7246 */ /* 0x020fe2000380010e */
        /* <DEDUP_REMOVED lines=246> */
[C---:B------:R-:W-:Y:S02]  /*1870*/  VIADDMNMX R8, R13.reuse, R9, R8, PT ;  /* 0x000000090d087246 */ /* 0x040fe40003800108 */
[----:B------:R-:W-:-:S02]  /*1880*/  VIADDMNMX R6, R13, R28, R6, PT ;  /* 0x0000001c0d067246 */ /* 0x000fc40003800106 */
[----:B------:R-:W-:Y:S01]  /*1890*/  VIADDMNMX R10, R28, R17, R10, PT ;  /* 0x000000111c0a7246 */ /* 0x000fe2000380010a */
[----:B------:R-:W-:Y:S01]  /*18a0*/  LDS R13, [R0+0x7480] ;  /* 0x00748000000d7984 */ /* 0x000fe20000000800 */
[C---:B--2---:R-:W-:Y:S02]  /*18b0*/  VIADDMNMX R16, R14.reuse, R25, R8, PT ;  /* 0x000000190e107246 */ /* 0x044fe40003800108 */
[-C--:B------:R-:W-:Y:S01]  /*18c0*/  VIADDMNMX R12, R25, R18.reuse, R4, PT ;  /* 0x00000012190c7246 */ /* 0x080fe20003800104 */
[----:B------:R-:W-:Y:S01]  /*18d0*/  LDS R17, [R0+0x7500] ;  /* 0x0075000000117984 */ /* 0x000fe20000000800 */
[----:B---3--:R-:W-:Y:S02]  /*18e0*/  VIADDMNMX R14, R14, R11, R6, PT ;  /* 0x0000000b0e0e7246 */ /* 0x008fe40003800106 */
[----:B------:R-:W-:Y:S01]  /*18f0*/  VIADDMNMX R18, R11, R18, R10, PT ;  /* 0x000000120b127246 */ /* 0x000fe2000380010a */
[----:B------:R-:W0:Y:S04]  /*1900*/  LDS.128 R4, [R2+0x20d0] ;  /* 0x0020d00002047984 */ /* 0x000e280000000c00 */
[----:B------:R-:W1:Y:S04]  /*1910*/  LDS.128 R8, [R2+0xd0] ;  /* 0x0000d00002087984 */ /* 0x000e680000000c00 */
[----:B------:R-:W2:Y:S01]  /*1920*/  LDS R28, [R0+0x7580] ;  /* 0x00758000001c7984 */ /* 0x000ea20000000800 */
[----:B----4-:R-:W-:-:S02]  /*1930*/  VIADDMNMX R12, R24, R19, R12, PT ;  /* 0x00000013180c7246 */ /* 0x010fc4000380010c */
[----:B-----5:R-:W-:Y:S01]  /*1940*/  VIADDMNMX R18, R26, R19, R18, PT ;  /* 0x000000131a127246 */ /* 0x020fe20003800112 */
[----:B------:R-:W3:Y:S04]  /*1950*/  LDS R25, [R0+0x7600] ;  /* 0x0076000000197984 */ /* 0x000ee80000000800 */
[----:B------:R-:W4:Y:S01]  /*1960*/  LDS R19, [R0+0x7680] ;  /* 0x0076800000137984 */ /* 0x000f220000000800 */
[C---:B------:R-:W-:Y:S02]  /*1970*/  VIADDMNMX R16, R15.reuse, R24, R16, PT ;  /* 0x000000180f107246 */ /* 0x040fe40003800110 */
[----:B------:R-:W-:Y:S01]  /*1980*/  VIADDMNMX R14, R15, R26, R14, PT ;  /* 0x0000001a0f0e7246 */ /* 0x000fe2000380010e */
[----:B------:R-:W5:Y:S04]  /*1990*/  LDS R24, [R0+0x7700] ;  /* 0x0077000000187984 */ /* 0x000f680000000800 */
[----:B------:R-:W5:Y:S01]  /*19a0*/  LDS R26, [R0+0x7780] ;  /* 0x00778000001a7984 */ /* 0x000f620000000800 */
[----:B0-----:R-:W-:-:S02]  /*19b0*/  VIADDMNMX R16, R4, R3, R16, PT ;  /* 0x0000000304107246 */ /* 0x001fc40003800110 */
[----:B------:R-:W-:Y:S02]  /*19c0*/  VIADDMNMX R14, R4, R13, R14, PT ;  /* 0x0000000d040e7246 */ /* 0x000fe4000380010e */
[-C--:B-1----:R-:W-:Y:S02]  /*19d0*/  VIADDMNMX R12, R3, R8.reuse, R12, PT ;  /* 0x00000008030c7246 */ /* 0x082fe4000380010c */
[----:B------:R-:W-:Y:S01]  /*19e0*/  VIADDMNMX R18, R13, R8, R18, PT ;  /* 0x000000080d127246 */ /* 0x000fe20003800112 */
[----:B------:R-:W-:Y:S01]  /*19f0*/  LDS R3, [R0+0x7800] ;  /* 0x0078000000037984 */ /* 0x000fe20000000800 */
[C---:B------:R-:W-:Y:S02]  /*1a00*/  VIADDMNMX R8, R5.reuse, R17, R16, PT ;  /* 0x0000001105087246 */ /* 0x040fe40003800110 */
[----:B--2---:R-:W-:Y:S02]  /*1a10*/  VIADDMNMX R14, R5, R28, R14, PT ;  /* 0x0000001c050e7246 */ /* 0x004fe4000380010e */
[-C--:B------:R-:W-:Y:S01]  /*1a20*/  VIADDMNMX R4, R17, R9.reuse, R12, PT ;  /* 0x0000000911047246 */ /* 0x080fe2000380010c */
[----:B------:R-:W-:Y:S01]  /*1a30*/  LDS R5, [R0+0x7880] ;  /* 0x0078800000057984 */ /* 0x000fe20000000800 */
[----:B------:R-:W-:-:S02]  /*1a40*/  VIADDMNMX R18, R28, R9, R18, PT ;  /* 0x000000091c127246 */ /* 0x000fc40003800112 */
[C---:B---3--:R-:W-:Y:S01]  /*1a50*/  VIADDMNMX R8, R6.reuse, R25, R8, PT ;  /* 0x0000001906087246 */ /* 0x048fe20003800108 */
[----:B------:R-:W-:Y:S01]  /*1a60*/  LDS R9, [R0+0x7900] ;  /* 0x0079000000097984 */ /* 0x000fe20000000800 */
[-C--:B------:R-:W-:Y:S02]  /*1a70*/  VIADDMNMX R4, R25, R10.reuse, R4, PT ;  /* 0x0000000a19047246 */ /* 0x080fe40003800104 */
[----:B----4-:R-:W-:Y:S01]  /*1a80*/  VIADDMNMX R6, R6, R19, R14, PT ;  /* 0x0000001306067246 */ /* 0x010fe2000380010e */
[----:B------:R-:W-:Y:S01]  /*1a90*/  LDS R28, [R0+0x7980] ;  /* 0x00798000001c7984 */ /* 0x000fe20000000800 */
[----:B------:R-:W-:-:S03]  /*1aa0*/  VIADDMNMX R10, R19, R10, R18, PT ;  /* 0x0000000a130a7246 */ /* 0x000fc60003800112 */
[----:B------:R-:W0:Y:S04]  /*1ab0*/  LDS.128 R12, [R2+0xe0] ;  /* 0x0000e000020c7984 */ /* 0x000e280000000c00 */
[----:B------:R-:W1:Y:S01]  /*1ac0*/  LDS.128 R16, [R2+0x20e0] ;  /* 0x0020e00002107984 */ /* 0x000e620000000c00 */
[-C--:B-----5:R-:W-:Y:S02]  /*1ad0*/  VIADDMNMX R4, R24, R11.reuse, R4, PT ;  /* 0x0000000b18047246 */ /* 0x0a0fe40003800104 */
[----:B------:R-:W-:Y:S01]  /*1ae0*/  VIADDMNMX R10, R26, R11, R10, PT ;  /* 0x0000000b1a0a7246 */ /* 0x000fe2000380010a */
[----:B------:R-:W2:Y:S04]  /*1af0*/  LDS R25, [R0+0x7a00] ;  /* 0x007a000000197984 */ /* 0x000ea80000000800 */
[----:B------:R-:W3:Y:S01]  /*1b00*/  LDS R11, [R0+0x7a80] ;  /* 0x007a8000000b7984 */ /* 0x000ee20000000800 */
[----:B------:R-:W-:-:S03]  /*1b10*/  VIADDMNMX R8, R7, R24, R8, PT ;  /* 0x0000001807087246 */ /* 0x000fc60003800108 */
[----:B------:R-:W4:Y:S01]  /*1b20*/  LDS R24, [R0+0x7b00] ;  /* 0x007b000000187984 */ /* 0x000f220000000800 */
[----:B------:R-:W-:-:S03]  /*1b30*/  VIADDMNMX R6, R7, R26, R6, PT ;  /* 0x0000001a07067246 */ /* 0x000fc60003800106 */
[----:B------:R-:W5:Y:S01]  /*1b40*/  LDS R26, [R0+0x7b80] ;  /* 0x007b8000001a7984 */ /* 0x000f620000000800 */
[-C--:B0-----:R-:W-:Y:S02]  /*1b50*/  VIADDMNMX R4, R3, R12.reuse, R4, PT ;  /* 0x0000000c03047246 */ /* 0x081fe40003800104 */
[----:B------:R-:W-:Y:S02]  /*1b60*/  VIADDMNMX R10, R5, R12, R10, PT ;  /* 0x0000000c050a7246 */ /* 0x000fe4000380010a */
[C---:B-1----:R-:W-:Y:S01]  /*1b70*/  VIADDMNMX R8, R16.reuse, R3, R8, PT ;  /* 0x0000000310087246 */ /* 0x042fe20003800108 */
[----:B------:R-:W-:Y:S01]  /*1b80*/  LDS R12, [R0+0x7d00] ;  /* 0x007d0000000c7984 */ /* 0x000fe20000000800 */
[----:B------:R-:W-:Y:S02]  /*1b90*/  VIADDMNMX R6, R16, R5, R6, PT ;  /* 0x0000000510067246 */ /* 0x000fe40003800106 */
[----:B------:R-:W-:Y:S01]  /*1ba0*/  VIADDMNMX R4, R9, R13, R4, PT ;  /* 0x0000000d09047246 */ /* 0x000fe20003800104 */
[----:B------:R-:W-:Y:S01]  /*1bb0*/  LDS R3, [R0+0x7c00] ;  /* 0x007c000000037984 */ /* 0x000fe20000000800 */
[----:B------:R-:W-:-:S02]  /*1bc0*/  VIADDMNMX R8, R17, R9, R8, PT ;  /* 0x0000000911087246 */ /* 0x000fc40003800108 */
[----:B------:R-:W-:Y:S02]  /*1bd0*/  VIADDMNMX R6, R17, R28, R6, PT ;  /* 0x0000001c11067246 */ /* 0x000fe40003800106 */
[----:B------:R-:W-:Y:S01]  /*1be0*/  VIADDMNMX R10, R28, R13, R10, PT ;  /* 0x0000000d1c0a7246 */ /* 0x000fe2000380010a */
[----:B------:R-:W-:Y:S01]  /*1bf0*/  LDS R17, [R0+0x7e00] ;  /* 0x007e000000117984 */ /* 0x000fe20000000800 */
[-C--:B--2---:R-:W-:Y:S02]  /*1c00*/  VIADDMNMX R16, R25, R14.reuse, R4, PT ;  /* 0x0000000e19107246 */ /* 0x084fe40003800104 */
[C---:B------:R-:W-:Y:S01]  /*1c10*/  VIADDMNMX R25, R18.reuse, R25, R8, PT ;  /* 0x0000001912197246 */ /* 0x040fe20003800108 */
[----:B------:R-:W-:Y:S01]  /*1c20*/  LDS R13, [R0+0x7c80] ;  /* 0x007c8000000d7984 */ /* 0x000fe20000000800 */
[----:B---3--:R-:W-:Y:S02]  /*1c30*/  VIADDMNMX R18, R18, R11, R6, PT ;  /* 0x0000000b12127246 */ /* 0x008fe40003800106 */
[----:B------:R-:W-:Y:S01]  /*1c40*/  VIADDMNMX R14, R11, R14, R10, PT ;  /* 0x0000000e0b0e7246 */ /* 0x000fe2000380010a */
[----:B------:R-:W0:Y:S04]  /*1c50*/  LDS.128 R4, [R2+0xf0] ;  /* 0x0000f00002047984 */ /* 0x000e280000000c00 */
[----:B------:R-:W1:Y:S01]  /*1c60*/  LDS.128 R8, [R2+0x20f0] ;  /* 0x0020f00002087984 */ /* 0x000e620000000c00 */
[----:B----4-:R-:W-:-:S02]  /*1c70*/  VIADDMNMX R16, R24, R15, R16, PT ;  /* 0x0000000f18107246 */ /* 0x010fc40003800110 */
[----:B------:R-:W-:Y:S01]  /*1c80*/  VIADDMNMX R25, R19, R24, R25, PT ;  /* 0x0000001813197246 */ /* 0x000fe20003800119 */
[----:B------:R-:W-:Y:S01]  /*1c90*/  LDS R28, [R0+0x7f80] ;  /* 0x007f8000001c7984 */ /* 0x000fe20000000800 */
[----:B-----5:R-:W-:-:S03]  /*1ca0*/  VIADDMNMX R27, R26, R15, R14, PT ;  /* 0x0000000f1a1b7246 */ /* 0x020fc6000380010e */
[----:B------:R-:W2:Y:S04]  /*1cb0*/  LDS R24, [R0+0x7d80] ;  /* 0x007d800000187984 */ /* 0x000ea80000000800 */
[----:B------:R-:W3:Y:S04]  /*1cc0*/  LDS R15, [R0+0x7e80] ;  /* 0x007e8000000f7984 */ /* 0x000ee80000000800 */
[----:B------:R-:W4:Y:S01]  /*1cd0*/  LDS R14, [R0+0x7f00] ;  /* 0x007f0000000e7984 */ /* 0x000f220000000800 */
[----:B------:R-:W-:Y:S02]  /*1ce0*/  VIADDMNMX R18, R19, R26, R18, PT ;  /* 0x0000001a13127246 */ /* 0x000fe40003800112 */
[----:B0-----:R-:W-:-:S02]  /*1cf0*/  VIADDMNMX R16, R3, R4, R16, PT ;  /* 0x0000000403107246 */ /* 0x001fc40003800110 */
[----:B------:R-:W-:Y:S02]  /*1d00*/  VIADDMNMX R27, R13, R4, R27, PT ;  /* 0x000000040d1b7246 */ /* 0x000fe4000380011b */
[C---:B-1----:R-:W-:Y:S02]  /*1d10*/  VIADDMNMX R25, R8.reuse, R3, R25, PT ;  /* 0x0000000308197246 */ /* 0x042fe40003800119 */
[----:B------:R-:W-:Y:S02]  /*1d20*/  VIADDMNMX R18, R8, R13, R18, PT ;  /* 0x0000000d08127246 */ /* 0x000fe40003800112 */
[-C--:B------:R-:W-:Y:S02]  /*1d30*/  VIADDMNMX R16, R12, R5.reuse, R16, PT ;  /* 0x000000050c107246 */ /* 0x080fe40003800110 */
[----:B------:R-:W-:Y:S02]  /*1d40*/  VIADDMNMX R25, R9, R12, R25, PT ;  /* 0x0000000c09197246 */ /* 0x000fe40003800119 */
[----:B--2---:R-:W-:-:S02]  /*1d50*/  VIADDMNMX R27, R24, R5, R27, PT ;  /* 0x00000005181b7246 */ /* 0x004fc4000380011b */
[----:B------:R-:W-:Y:S02]  /*1d60*/  VIADDMNMX R18, R9, R24, R18, PT ;  /* 0x0000001809127246 */ /* 0x000fe40003800112 */
[-C--:B------:R-:W-:Y:S02]  /*1d70*/  VIADDMNMX R16, R17, R6.reuse, R16, PT ;  /* 0x0000000611107246 */ /* 0x080fe40003800110 */
[C---:B------:R-:W-:Y:S02]  /*1d80*/  VIADDMNMX R25, R10.reuse, R17, R25, PT ;  /* 0x000000110a197246 */ /* 0x040fe40003800119 */
[----:B---3--:R-:W-:Y:S02]  /*1d90*/  VIADDMNMX R27, R15, R6, R27, PT ;  /* 0x000000060f1b7246 */ /* 0x008fe4000380011b */
[----:B------:R-:W-:Y:S02]  /*1da0*/  VIADDMNMX R18, R10, R15, R18, PT ;  /* 0x0000000f0a127246 */ /* 0x000fe40003800112 */
[----:B----4-:R-:W-:-:S02]  /*1db0*/  VIADDMNMX R3, R14, R7, R16, PT ;  /* 0x000000070e037246 */ /* 0x010fc40003800110 */
[C---:B------:R-:W-:Y:S02]  /*1dc0*/  VIADDMNMX R25, R11.reuse, R14, R25, PT ;  /* 0x0000000e0b197246 */ /* 0x040fe40003800119 */
[----:B------:R-:W-:Y:S02]  /*1dd0*/  VIADDMNMX R27, R28, R7, R27, PT ;  /* 0x000000071c1b7246 */ /* 0x000fe4000380011b */
[----:B------:R-:W-:Y:S01]  /*1de0*/  VIADDMNMX R11, R11, R28, R18, PT ;  /* 0x0000001c0b0b7246 */ /* 0x000fe20003800112 */
[----:B------:R-:W-:Y:S04]  /*1df0*/  STG.E desc[UR6][R22.64], R3 ;  /* 0x0000000316007986 */ /* 0x000fe8000c101906 */
[----:B------:R-:W-:Y:S04]  /*1e00*/  STG.E desc[UR6][R20.64], R25 ;  /* 0x0000001914007986 */ /* 0x000fe8000c101906 */
[----:B------:R-:W-:Y:S04]  /*1e10*/  STG.E desc[UR6][R22.64+0x80], R27 ;  /* 0x0000801b16007986 */ /* 0x000fe8000c101906 */
[----:B------:R-:W-:Y:S01]  /*1e20*/  STG.E desc[UR6][R20.64+0x80], R11 ;  /* 0x0000800b14007986 */ /* 0x000fe2000c101906 */
[----:B------:R-:W-:Y:S05]  /*1e30*/  EXIT ;  /* 0x000000000000794d */ /* 0x000fea0003800000 */
.L_x_0:
[----:B------:R-:W-:-:S00]  /*1e40*/  BRA `(.L_x_0) ;  /* 0xfffffffc00fc7947 */ /* 0x000fc0000383ffff */
[----:B------:R-:W-:-:S00]  /*1e50*/  NOP ;  /* 0x0000000000007918 */ /* 0x000fc00000000000 */
        /* <DEDUP_REMOVED lines=10> */
.L_x_131:


//--------------------- .text._Z13phase2_kernelPiii --------------------------
	.section	.text._Z13phase2_kernelPiii,"ax",@progbits
	.align	128
        .global         _Z13phase2_kernelPiii
        .type           _Z13phase2_kernelPiii,@function
        .size           _Z13phase2_kernelPiii,(.L_x_132 - _Z13phase2_kernelPiii)
        .other          _Z13phase2_kernelPiii,@"STO_CUDA_ENTRY STV_DEFAULT"
_Z13phase2_kernelPiii:
.text._Z13phase2_kernelPiii:
[----:B------:R-:W-:Y:S01]  /*0000*/  LDC R1, c[0x0][0x37c] ;  /* 0x0000df00ff017b82 */ /* 0x000fe20000000800 */
[----:B------:R-:W0:Y:S07]  /*0010*/  S2R R2, SR_CTAID.X ;  /* 0x0000000000027919 */ /* 0x000e2e0000002500 */
[----:B------:R-:W0:Y:S01]  /*0020*/  LDC.64 R4, c[0x0][0x388] ;  /* 0x0000e200ff047b82 */ /* 0x000e220000000a00 */
[----:B------:R-:W1:Y:S01]  /*0030*/  LDCU.64 UR4, c[0x0][0x358] ;  /* 0x00006b00ff0477ac */ /* 0x000e620008000a00 */
[----:B------:R-:W2:Y:S01]  /*0040*/  S2R R11, SR_CTAID.Y ;  /* 0x00000000000b7919 */ /* 0x000ea20000002600 */
[----:B------:R-:W3:Y:S01]  /*0050*/  S2R R0, SR_TID.X ;  /* 0x0000000000007919 */ /* 0x000ee20000002100 */
[----:B------:R-:W4:Y:S01]  /*0060*/  S2R R8, SR_TID.Y ;  /* 0x0000000000087919 */ /* 0x000f220000002200 */
[----:B0-----:R-:W-:Y:S01]  /*0070*/  ISETP.GE.AND P0, PT, R2, R5, PT ;  /* 0x000000050200720c */ /* 0x001fe20003f06270 */
[----:B------:R-:W-:-:S02]  /*0080*/  IMAD.SHL.U32 R5, R5, 0x40, RZ ;  /* 0x0000004005057824 */ /* 0x000fc400078e00ff */
[----:B------:R-:W-:Y:S01]  /*0090*/  VIADD R6, R2, 0x1 ;  /* 0x0000000102067836 */ /* 0x000fe20000000000 */
[----:B--2---:R-:W-:-:S04]  /*00a0*/  ISETP.NE.AND P1, PT, R11, RZ, PT ;  /* 0x000000ff0b00720c */ /* 0x004fc80003f25270 */
[C---:B------:R-:W-:Y:S01]  /*00b0*/  SEL R7, R5.reuse, RZ, !P1 ;  /* 0x000000ff05077207 */ /* 0x040fe20004800000 */
[----:B----4-:R-:W-:-:S04]  /*00c0*/  IMAD R10, R5, R11, R8 ;  /* 0x0000000b050a7224 */ /* 0x010fc800078e0208 */
[----:B------:R-:W-:Y:S02]  /*00d0*/  @!P0 IMAD.MOV R6, RZ, RZ, R2 ;  /* 0x000000ffff068224 */ /* 0x000fe400078e0202 */
[----:B------:R-:W0:Y:S01]  /*00e0*/  LDC.64 R2, c[0x0][0x380] ;  /* 0x0000e000ff027b82 */ /* 0x000e220000000a00 */
[----:B---3--:R-:W-:Y:S02]  /*00f0*/  IMAD.IADD R9, R7, 0x1, R0 ;  /* 0x0000000107097824 */ /* 0x008fe400078e0200 */
[----:B------:R-:W-:-:S04]  /*0100*/  IMAD.SHL.U32 R6, R6, 0x40, RZ ;  /* 0x0000004006067824 */ /* 0x000fc800078e00ff */
[C---:B------:R-:W-:Y:S01]  /*0110*/  IMAD R9, R6.reuse, R11, R9 ;  /* 0x0000000b06097224 */ /* 0x040fe200078e0209 */
[----:B------:R-:W-:Y:S01]  /*0120*/  SEL R7, R6, RZ, !P1 ;  /* 0x000000ff06077207 */ /* 0x000fe20004800000 */
[C---:B------:R-:W-:Y:S02]  /*0130*/  IMAD.IADD R11, R5.reuse, 0x1, R8 ;  /* 0x00000001050b7824 */ /* 0x040fe400078e0208 */
[----:B------:R-:W-:Y:S02]  /*0140*/  IMAD.IADD R5, R5, 0x1, R0 ;  /* 0x0000000105057824 */ /* 0x000fe400078e0200 */
[----:B------:R-:W-:Y:S02]  /*0150*/  IMAD.IADD R7, R7, 0x1, R10 ;  /* 0x0000000107077824 */ /* 0x000fe400078e020a */
[----:B------:R-:W-:Y:S02]  /*0160*/  VIADD R6, R11, 0x20 ;  /* 0x000000200b067836 */ /* 0x000fe40000000000 */
[----:B------:R-:W-:-:S02]  /*0170*/  IMAD R7, R7, R4, R9 ;  /* 0x0000000407077224 */ /* 0x000fc400078e0209 */
[-C--:B------:R-:W-:Y:S02]  /*0180*/  IMAD R11, R11, R4.reuse, R5 ;  /* 0x000000040b0b7224 */ /* 0x080fe400078e0205 */
[----:B------:R-:W-:Y:S02]  /*0190*/  IMAD R9, R4, 0x20, R7 ;  /* 0x0000002004097824 */ /* 0x000fe400078e0207 */
[----:B------:R-:W-:Y:S02]  /*01a0*/  IMAD R13, R6, R4, R5 ;  /* 0x00000004060d7224 */ /* 0x000fe400078e0205 */
[----:B0-----:R-:W-:-:S04]  /*01b0*/  IMAD.WIDE R4, R7, 0x4, R2 ;  /* 0x0000000407047825 */ /* 0x001fc800078e0202 */
[--C-:B------:R-:W-:Y:S01]  /*01c0*/  IMAD.WIDE R6, R9, 0x4, R2.reuse ;  /* 0x0000000409067825 */ /* 0x100fe200078e0202 */
[----:B-1----:R-:W2:Y:S03]  /*01d0*/  LDG.E R15, desc[UR4][R4.64] ;  /* 0x00000004040f7981 */ /* 0x002ea6000c1e1900 */
[--C-:B------:R-:W-:Y:S01]  /*01e0*/  IMAD.WIDE R10, R11, 0x4, R2.reuse ;  /* 0x000000040b0a7825 */ /* 0x100fe200078e0202 */
[----:B------:R-:W3:Y:S03]  /*01f0*/  LDG.E R19, desc[UR4][R6.64] ;  /* 0x0000000406137981 */ /* 0x000ee6000c1e1900 */
[----:B------:R-:W-:Y:S01]  /*0200*/  IMAD.WIDE R12, R13, 0x4, R2 ;  /* 0x000000040d0c7825 */ /* 0x000fe200078e0202 */
[----:B------:R-:W4:Y:S04]  /*0210*/  LDG.E R21, desc[UR4][R4.64+0x80] ;  /* 0x0000800404157981 */ /* 0x000f28000c1e1900 */
[----:B------:R-:W5:Y:S04]  /*0220*/  LDG.E R23, desc[UR4][R6.64+0x80] ;  /* 0x0000800406177981 */ /* 0x000f68000c1e1900 */
[----:B------:R-:W5:Y:S04]  /*0230*/  LDG.E R16, desc[UR4][R12.64] ;  /* 0x000000040c107981 */ /* 0x000f68000c1e1900 */
[----:B------:R0:W5:Y:S04]  /*0240*/  LDG.E R20, desc[UR4][R12.64+0x80] ;  /* 0x000080040c147981 */ /* 0x000168000c1e1900 */
[----:B------:R-:W5:Y:S04]  /*0250*/  LDG.E R14, desc[UR4][R10.64] ;  /* 0x000000040a0e7981 */ /* 0x000f68000c1e1900 */
[----:B------:R1:W5:Y:S01]  /*0260*/  LDG.E R18, desc[UR4][R10.64+0x80] ;  /* 0x000080040a127981 */ /* 0x000362000c1e1900 */
[----:B------:R-:W0:Y:S01]  /*0270*/  S2R R25, SR_CgaCtaId ;  /* 0x0000000000197919 */ /* 0x000e220000008800 */
[----:B------:R-:W-:-:S05]  /*0280*/  MOV R2, 0x400 ;  /* 0x0000040000027802 */ /* 0x000fca0000000f00 */
[----:B------:R-:W-:-:S05]  /*0290*/  VIADD R3, R2, 0x4100 ;  /* 0x0000410002037836 */ /* 0x000fca0000000000 */
[C---:B0-----:R-:W-:Y:S02]  /*02a0*/  LEA R17, R25.reuse, R3, 0x18 ;  /* 0x0000000319117211 */ /* 0x041fe400078ec0ff */
[----:B------:R-:W-:-:S03]  /*02b0*/  LEA R25, R25, R2, 0x18 ;  /* 0x0000000219197211 */ /* 0x000fc600078ec0ff */
[C---:B------:R-:W-:Y:S02]  /*02c0*/  IMAD R3, R8.reuse, 0x104, R17 ;  /* 0x0000010408037824 */ /* 0x040fe400078e0211 */
[----:B------:R-:W-:Y:S02]  /*02d0*/  IMAD R9, R8, 0x104, R25 ;  /* 0x0000010408097824 */ /* 0x000fe400078e0219 */
[C---:B------:R-:W-:Y:S02]  /*02e0*/  IMAD R2, R0.reuse, 0x4, R3 ;  /* 0x0000000400027824 */ /* 0x040fe400078e0203 */
[C---:B------:R-:W-:Y:S02]  /*02f0*/  IMAD R13, R0.reuse, 0x4, R9 ;  /* 0x00000004000d7824 */ /* 0x040fe400078e0209 */
[C---:B-1----:R-:W-:Y:S02]  /*0300*/  IMAD R10, R0.reuse, 0x4, R25 ;  /* 0x00000004000a7824 */ /* 0x042fe400078e0219 */
[----:B------:R-:W-:Y:S01]  /*0310*/  IMAD R0, R0, 0x4, R17 ;  /* 0x0000000400007824 */ /* 0x000fe200078e0211 */
[----:B--2---:R0:W-:Y:S04]  /*0320*/  STS [R2], R15 ;  /* 0x0000000f02007388 */ /* 0x0041e80000000800 */
[----:B---3--:R0:W-:Y:S04]  /*0330*/  STS [R2+0x2080], R19 ;  /* 0x0020801302007388 */ /* 0x0081e80000000800 */
[----:B----4-:R0:W-:Y:S04]  /*0340*/  STS [R2+0x80], R21 ;  /* 0x0000801502007388 */ /* 0x0101e80000000800 */
[----:B-----5:R0:W-:Y:S04]  /*0350*/  STS [R2+0x2100], R23 ;  /* 0x0021001702007388 */ /* 0x0201e80000000800 */
[----:B------:R0:W-:Y:S04]  /*0360*/  STS [R13+0x2080], R16 ;  /* 0x002080100d007388 */ /* 0x0001e80000000800 */
[----:B------:R0:W-:Y:S04]  /*0370*/  STS [R13+0x2100], R20 ;  /* 0x002100140d007388 */ /* 0x0001e80000000800 */
[----:B------:R0:W-:Y:S04]  /*0380*/  STS [R13], R14 ;  /* 0x0000000e0d007388 */ /* 0x0001e80000000800 */
[----:B------:R0:W-:Y:S01]  /*0390*/  STS [R13+0x80], R18 ;  /* 0x000080120d007388 */ /* 0x0001e20000000800 */
[----:B------:R-:W-:Y:S06]  /*03a0*/  BAR.SYNC.DEFER_BLOCKING 0x0 ;  /* 0x0000000000007b1d */ /* 0x000fec0000010000 */
[----:B------:R0:W1:Y:S01]  /*03b0*/  LDS R8, [R2+0x2100] ;  /* 0x0021000002087984 */ /* 0x0000620000000800 */
[----:B------:R-:W-:Y:S05]  /*03c0*/  @!P1 BRA `(.L_x_1) ;  /* 0x0000000000409947 */ /* 0x000fea0003800000 */
[----:B------:R-:W-:Y:S04]  /*03d0*/  LDS R11, [R2] ;  /* 0x00000000020b7984 */ /* 0x000fe80000000800 */
[----:B------:R-:W-:Y:S04]  /*03e0*/  LDS R12, [R9] ;  /* 0x00000000090c7984 */ /* 0x000fe80000000800 */
[----:B0-----:R-:W0:Y:S02]  /*03f0*/  LDS R13, [R0] ;  /* 0x00000000000d7984 */ /* 0x001e240000000800 */
[----:B0-----:R-:W-:-:S02]  /*0400*/  VIADDMNMX R11, R13, R12, R11, PT ;  /* 0x0000000c0d0b7246 */ /* 0x001fc4000380010b */
[----:B------:R-:W-:Y:S04]  /*0410*/  LDS R13, [R2+0x2080] ;  /* 0x00208000020d7984 */ /* 0x000fe80000000800 */
[----:B------:R-:W-:Y:S04]  /*0420*/  STS [R2], R11 ;  /* 0x0000000b02007388 */ /* 0x000fe80000000800 */
[----:B------:R-:W-:Y:S04]  /*0430*/  LDS R15, [R9+0x2080] ;  /* 0x00208000090f7984 */ /* 0x000fe80000000800 */
[----:B------:R-:W0:Y:S02]  /*0440*/  LDS R14, [R0] ;  /* 0x00000000000e7984 */ /* 0x000e240000000800 */
[----:B0-----:R-:W-:-:S02]  /*0450*/  VIADDMNMX R17, R14, R15, R13, PT ;  /* 0x0000000f0e117246 */ /* 0x001fc4000380010d */
[----:B------:R-:W-:Y:S04]  /*0460*/  LDS R13, [R2+0x80] ;  /* 0x00008000020d7984 */ /* 0x000fe80000000800 */
[----:B------:R-:W-:Y:S04]  /*0470*/  STS [R2+0x2080], R17 ;  /* 0x0020801102007388 */ /* 0x000fe80000000800 */
[----:B------:R-:W0:Y:S02]  /*0480*/  LDS R14, [R0+0x80] ;  /* 0x00008000000e7984 */ /* 0x000e240000000800 */
[----:B0-----:R-:W-:-:S05]  /*0490*/  VIADDMNMX R13, R14, R12, R13, PT ;  /* 0x0000000c0e0d7246 */ /* 0x001fca000380010d */
[----:B------:R3:W-:Y:S04]  /*04a0*/  STS [R2+0x80], R13 ;  /* 0x0000800d02007388 */ /* 0x0007e80000000800 */
[----:B------:R3:W4:Y:S01]  /*04b0*/  LDS R12, [R0+0x80] ;  /* 0x00008000000c7984 */ /* 0x0007220000000800 */
[----:B------:R-:W-:Y:S05]  /*04c0*/  BRA `(.L_x_2) ;  /* 0x00000000003c7947 */ /* 0x000fea0003800000 */
.L_x_1:
[----:B------:R-:W-:Y:S04]  /*04d0*/  LDS R11, [R2] ;  /* 0x00000000020b7984 */ /* 0x000fe80000000800 */
[----:B------:R-:W-:Y:S04]  /*04e0*/  LDS R12, [R3] ;  /* 0x00000000030c7984 */ /* 0x000fe80000000800 */
[----:B------:R-:W2:Y:S02]  /*04f0*/  LDS R17, [R10] ;  /* 0x000000000a117984 */ /* 0x000ea40000000800 */
[----:B--2---:R-:W-:-:S02]  /*0500*/  VIADDMNMX R11, R17, R12, R11, PT ;  /* 0x0000000c110b7246 */ /* 0x004fc4000380010b */
[----:B------:R-:W-:Y:S04]  /*0510*/  LDS R12, [R2+0x2080] ;  /* 0x00208000020c7984 */ /* 0x000fe80000000800 */
[----:B------:R-:W-:Y:S04]  /*0520*/  STS [R2], R11 ;  /* 0x0000000b02007388 */ /* 0x000fe80000000800 */
[----:B0-----:R-:W0:Y:S02]  /*0530*/  LDS R13, [R3+0x2080] ;  /* 0x00208000030d7984 */ /* 0x001e240000000800 */
[----:B0-----:R-:W-:-:S02]  /*0540*/  VIADDMNMX R17, R17, R13, R12, PT ;  /* 0x0000000d11117246 */ /* 0x001fc4000380010c */
[----:B------:R-:W-:Y:S04]  /*0550*/  LDS R13, [R2+0x80] ;  /* 0x00008000020d7984 */ /* 0x000fe80000000800 */
[----:B------:R-:W-:Y:S04]  /*0560*/  STS [R2+0x2080], R17 ;  /* 0x0020801102007388 */ /* 0x000fe80000000800 */
[----:B------:R-:W-:Y:S04]  /*0570*/  LDS R14, [R3] ;  /* 0x00000000030e7984 */ /* 0x000fe80000000800 */
[----:B------:R-:W0:Y:S02]  /*0580*/  LDS R12, [R10+0x80] ;  /* 0x000080000a0c7984 */ /* 0x000e240000000800 */
[----:B0-----:R-:W-:-:S05]  /*0590*/  VIADDMNMX R13, R12, R14, R13, PT ;  /* 0x0000000e0c0d7246 */ /* 0x001fca000380010d */
[----:B------:R0:W-:Y:S04]  /*05a0*/  STS [R2+0x80], R13 ;  /* 0x0000800d02007388 */ /* 0x0001e80000000800 */
[----:B------:R0:W2:Y:S02]  /*05b0*/  LDS R15, [R3+0x2080] ;  /* 0x00208000030f7984 */ /* 0x0000a40000000800 */
.L_x_2:
[----:B-12-4-:R-:W-:Y:S01]  /*05c0*/  VIADDMNMX R19, R15, R12, R8, PT ;  /* 0x0000000c0f137246 */ /* 0x016fe20003800108 */
[----:B------:R-:W-:Y:S06]  /*05d0*/  @!P1 BRA `(.L_x_3) ;  /* 0x0000000000349947 */ /* 0x000fec0003800000 */
[----:B------:R-:W-:Y:S04]  /*05e0*/  LDS R8, [R9+0x4] ;  /* 0x0000040009087984 */ /* 0x000fe80000000800 */
[----:B------:R-:W1:Y:S02]  /*05f0*/  LDS R12, [R0+0x104] ;  /* 0x00010400000c7984 */ /* 0x000e640000000800 */
[----:B-1----:R-:W-:-:S05]  /*0600*/  VIADDMNMX R15, R12, R8, R11, PT ;  /* 0x000000080c0f7246 */ /* 0x002fca000380010b */
[----:B------:R-:W-:Y:S04]  /*0610*/  STS [R2], R15 ;  /* 0x0000000f02007388 */ /* 0x000fe80000000800 */
[----:B------:R-:W-:Y:S04]  /*0620*/  LDS R14, [R9+0x2084] ;  /* 0x00208400090e7984 */ /* 0x000fe80000000800 */
[----:B------:R-:W1:Y:S02]  /*0630*/  LDS R12, [R0+0x104] ;  /* 0x00010400000c7984 */ /* 0x000e640000000800 */
[----:B-1----:R-:W-:-:S05]  /*0640*/  VIADDMNMX R17, R12, R14, R17, PT ;  /* 0x0000000e0c117246 */ /* 0x002fca0003800111 */
[----:B------:R-:W-:Y:S04]  /*0650*/  STS [R2+0x2080], R17 ;  /* 0x0020801102007388 */ /* 0x000fe80000000800 */
[----:B------:R-:W0:Y:S02]  /*0660*/  LDS R11, [R0+0x184] ;  /* 0x00018400000b7984 */ /* 0x000e240000000800 */
[----:B0--3--:R-:W-:-:S05]  /*0670*/  VIADDMNMX R13, R11, R8, R13, PT ;  /* 0x000000080b0d7246 */ /* 0x009fca000380010d */
[----:B------:R0:W-:Y:S04]  /*0680*/  STS [R2+0x80], R13 ;  /* 0x0000800d02007388 */ /* 0x0001e80000000800 */
[----:B------:R0:W1:Y:S01]  /*0690*/  LDS R8, [R0+0x184] ;  /* 0x0001840000087984 */ /* 0x0000620000000800 */
[----:B------:R-:W-:Y:S05]  /*06a0*/  BRA `(.L_x_4) ;  /* 0x0000000000307947 */ /* 0x000fea0003800000 */
.L_x_3:
[----:B------:R-:W-:Y:S04]  /*06b0*/  LDS R8, [R3+0x4] ;  /* 0x0000040003087984 */ /* 0x000fe80000000800 */
[----:B------:R-:W1:Y:S02]  /*06c0*/  LDS R12, [R10+0x104] ;  /* 0x000104000a0c7984 */ /* 0x000e640000000800 */
[----:B-1----:R-:W-:-:S05]  /*06d0*/  VIADDMNMX R15, R12, R8, R11, PT ;  /* 0x000000080c0f7246 */ /* 0x002fca000380010b */
[----:B------:R-:W-:Y:S04]  /*06e0*/  STS [R2], R15 ;  /* 0x0000000f02007388 */ /* 0x000fe80000000800 */
[----:B------:R-:W1:Y:S02]  /*06f0*/  LDS R8, [R3+0x2084] ;  /* 0x0020840003087984 */ /* 0x000e640000000800 */
[----:B-1----:R-:W-:-:S05]  /*0700*/  VIADDMNMX R17, R12, R8, R17, PT ;  /* 0x000000080c117246 */ /* 0x002fca0003800111 */
[----:B------:R-:W-:Y:S04]  /*0710*/  STS [R2+0x2080], R17 ;  /* 0x0020801102007388 */ /* 0x000fe80000000800 */
[----:B------:R-:W-:Y:S04]  /*0720*/  LDS R11, [R3+0x4] ;  /* 0x00000400030b7984 */ /* 0x000fe80000000800 */
[----:B------:R-:W0:Y:S02]  /*0730*/  LDS R8, [R10+0x184] ;  /* 0x000184000a087984 */ /* 0x000e240000000800 */
[----:B0--3--:R-:W-:-:S05]  /*0740*/  VIADDMNMX R13, R8, R11, R13, PT ;  /* 0x0000000b080d7246 */ /* 0x009fca000380010d */
[----:B------:R2:W-:Y:S04]  /*0750*/  STS [R2+0x80], R13 ;  /* 0x0000800d02007388 */ /* 0x0005e80000000800 */
[----:B------:R2:W3:Y:S02]  /*0760*/  LDS R14, [R3+0x2084] ;  /* 0x00208400030e7984 */ /* 0x0004e40000000800 */
.L_x_4:
[----:B-1-3--:R-:W-:-:S05]  /*0770*/  VIADDMNMX R19, R14, R8, R19, PT ;  /* 0x000000080e137246 */ /* 0x00afca0003800113 */
[----:B------:R1:W-:Y:S01]  /*0780*/  STS [R2+0x2100], R19 ;  /* 0x0021001302007388 */ /* 0x0003e20000000800 */
[----:B------:R-:W-:Y:S05]  /*0790*/  @!P1 BRA `(.L_x_5) ;  /* 0x0000000000349947 */ /* 0x000fea0003800000 */
[----:B------:R-:W-:Y:S04]  /*07a0*/  LDS R8, [R9+0x8] ;  /* 0x0000080009087984 */ /* 0x000fe80000000800 */
[----:B------:R-:W3:Y:S02]  /*07b0*/  LDS R11, [R0+0x208] ;  /* 0x00020800000b7984 */ /* 0x000ee40000000800 */
[----:B---3--:R-:W-:-:S05]  /*07c0*/  VIADDMNMX R15, R11, R8, R15, PT ;  /* 0x000000080b0f7246 */ /* 0x008fca000380010f */
[----:B------:R-:W-:Y:S04]  /*07d0*/  STS [R2], R15 ;  /* 0x0000000f02007388 */ /* 0x000fe80000000800 */
[----:B------:R-:W-:Y:S04]  /*07e0*/  LDS R14, [R9+0x2088] ;  /* 0x00208800090e7984 */ /* 0x000fe80000000800 */
[----:B------:R-:W3:Y:S02]  /*07f0*/  LDS R12, [R0+0x208] ;  /* 0x00020800000c7984 */ /* 0x000ee40000000800 */
[----:B---3--:R-:W-:-:S05]  /*0800*/  VIADDMNMX R17, R12, R14, R17, PT ;  /* 0x0000000e0c117246 */ /* 0x008fca0003800111 */
[----:B------:R-:W-:Y:S04]  /*0810*/  STS [R2+0x2080], R17 ;  /* 0x0020801102007388 */ /* 0x000fe80000000800 */
[----:B------:R-:W0:Y:S02]  /*0820*/  LDS R11, [R0+0x288] ;  /* 0x00028800000b7984 */ /* 0x000e240000000800 */
[----:B0-2---:R-:W-:-:S05]  /*0830*/  VIADDMNMX R13, R11, R8, R13, PT ;  /* 0x000000080b0d7246 */ /* 0x005fca000380010d */
[----:B------:R3:W-:Y:S04]  /*0840*/  STS [R2+0x80], R13 ;  /* 0x0000800d02007388 */ /* 0x0007e80000000800 */
[----:B------:R3:W4:Y:S01]  /*0850*/  LDS R8, [R0+0x288] ;  /* 0x0002880000087984 */ /* 0x0007220000000800 */
[----:B------:R-:W-:Y:S05]  /*0860*/  BRA `(.L_x_6) ;  /* 0x0000000000307947 */ /* 0x000fea0003800000 */
.L_x_5:
[----:B------:R-:W-:Y:S04]  /*0870*/  LDS R8, [R3+0x8] ;  /* 0x0000080003087984 */ /* 0x000fe80000000800 */
[----:B------:R-:W3:Y:S02]  /*0880*/  LDS R12, [R10+0x208] ;  /* 0x000208000a0c7984 */ /* 0x000ee40000000800 */
[----:B---3--:R-:W-:-:S05]  /*0890*/  VIADDMNMX R15, R12, R8, R15, PT ;  /* 0x000000080c0f7246 */ /* 0x008fca000380010f */
[----:B------:R-:W-:Y:S04]  /*08a0*/  STS [R2], R15 ;  /* 0x0000000f02007388 */ /* 0x000fe80000000800 */
[----:B------:R-:W3:Y:S02]  /*08b0*/  LDS R8, [R3+0x2088] ;  /* 0x0020880003087984 */ /* 0x000ee40000000800 */
[----:B---3--:R-:W-:-:S05]  /*08c0*/  VIADDMNMX R17, R12, R8, R17, PT ;  /* 0x000000080c117246 */ /* 0x008fca0003800111 */
[----:B------:R-:W-:Y:S04]  /*08d0*/  STS [R2+0x2080], R17 ;  /* 0x0020801102007388 */ /* 0x000fe80000000800 */
[----:B------:R-:W-:Y:S04]  /*08e0*/  LDS R11, [R3+0x8] ;  /* 0x00000800030b7984 */ /* 0x000fe80000000800 */
[----:B------:R-:W0:Y:S02]  /*08f0*/  LDS R8, [R10+0x288] ;  /* 0x000288000a087984 */ /* 0x000e240000000800 */
[----:B0-2---:R-:W-:-:S05]  /*0900*/  VIADDMNMX R13, R8, R11, R13, PT ;  /* 0x0000000b080d7246 */ /* 0x005fca000380010d */
[----:B------:R0:W-:Y:S04]  /*0910*/  STS [R2+0x80], R13 ;  /* 0x0000800d02007388 */ /* 0x0001e80000000800 */
[----:B------:R0:W2:Y:S02]  /*0920*/  LDS R14, [R3+0x2088] ;  /* 0x00208800030e7984 */ /* 0x0000a40000000800 */
.L_x_6:
        /* <DEDUP_REMOVED lines=15> */
.L_x_7:
        /* <DEDUP_REMOVED lines=12> */
.L_x_8:
[----:B-1-3--:R-:W-:Y:S01]  /*0ae0*/  VIADDMNMX R19, R14, R8, R19, PT ;  /* 0x000000080e137246 */ /* 0x00afe20003800113 */
        /* <DEDUP_REMOVED lines=10> */
[----:B0-2---:R-:W-:-:S05]  /*0b90*/  VIADDMNMX R13, R11, R8, R13, PT ;  /* 0x000000080b0d7246 */ /* 0x005fca000380010d */
[----:B------:R2:W-:Y:S04]  /*0ba0*/  STS [R2+0x80], R13 ;  /* 0x0000800d02007388 */ /* 0x0005e80000000800 */
[----:B------:R2:W3:Y:S01]  /*0bb0*/  LDS R8, [R0+0x490] ;  /* 0x0004900000087984 */ /* 0x0004e20000000800 */
[----:B------:R-:W-:Y:S05]  /*0bc0*/  BRA `(.L_x_10) ;  /* 0x0000000000307947 */ /* 0x000fea0003800000 */
.L_x_9:
        /* <DEDUP_REMOVED lines=9> */
[----:B0-2---:R-:W-:-:S05]  /*0c60*/  VIADDMNMX R13, R8, R11, R13, PT ;  /* 0x0000000b080d7246 */ /* 0x005fca000380010d */
[----:B------:R0:W-:Y:S04]  /*0c70*/  STS [R2+0x80], R13 ;  /* 0x0000800d02007388 */ /* 0x0001e80000000800 */
[----:B------:R0:W1:Y:S02]  /*0c80*/  LDS R14, [R3+0x2090] ;  /* 0x00209000030e7984 */ /* 0x0000640000000800 */
.L_x_10:
        /* <DEDUP_REMOVED lines=14> */
[----:B------:R0:W2:Y:S01]  /*0d70*/  LDS R8, [R0+0x594] ;  /* 0x0005940000087984 */ /* 0x0000a20000000800 */
[----:B------:R-:W-:Y:S05]  /*0d80*/  BRA `(.L_x_12) ;  /* 0x0000000000307947 */ /* 0x000fea0003800000 */
.L_x_11:
        /* <DEDUP_REMOVED lines=11> */
[----:B------:R3:W4:Y:S02]  /*0e40*/  LDS R14, [R3+0x2094] ;  /* 0x00209400030e7984 */ /* 0x0007240000000800 */
.L_x_12:
        /* <DEDUP_REMOVED lines=15> */
.L_x_13:
        /* <DEDUP_REMOVED lines=12> */
.L_x_14:
        /* <DEDUP_REMOVED lines=13> */
[----:B------:R0:W1:Y:S01]  /*10d0*/  LDS R8, [R0+0x79c] ;  /* 0x00079c0000087984 */ /* 0x0000620000000800 */
[----:B------:R-:W-:Y:S05]  /*10e0*/  BRA `(.L_x_16) ;  /* 0x0000000000307947 */ /* 0x000fea0003800000 */
.L_x_15:
        /* <DEDUP_REMOVED lines=11> */
[----:B------:R2:W3:Y:S02]  /*11a0*/  LDS R14, [R3+0x209c] ;  /* 0x00209c00030e7984 */ /* 0x0004e40000000800 */
.L_x_16:
        /* <DEDUP_REMOVED lines=16> */
.L_x_17:
        /* <DEDUP_REMOVED lines=12> */
.L_x_18:
        /* <DEDUP_REMOVED lines=15> */
.L_x_19:
        /* <DEDUP_REMOVED lines=12> */
.L_x_20:
        /* <DEDUP_REMOVED lines=15> */
.L_x_21:
        /* <DEDUP_REMOVED lines=12> */
.L_x_22:
        /* <DEDUP_REMOVED lines=16> */
.L_x_23:
        /* <DEDUP_REMOVED lines=12> */
.L_x_24:
        /* <DEDUP_REMOVED lines=13> */
[----:B------:R2:W3:Y:S01]  /*1960*/  LDS R8, [R0+0xcb0] ;  /* 0x000cb00000087984 */ /* 0x0004e20000000800 */
[----:B------:R-:W-:Y:S05]  /*1970*/  BRA `(.L_x_26) ;  /* 0x0000000000307947 */ /* 0x000fea0003800000 */
.L_x_25:
        /* <DEDUP_REMOVED lines=11> */
[----:B------:R0:W1:Y:S02]  /*1a30*/  LDS R14, [R3+0x20b0] ;  /* 0x0020b000030e7984 */ /* 0x0000640000000800 */
.L_x_26:
        /* <DEDUP_REMOVED lines=15> */
.L_x_27:
        /* <DEDUP_REMOVED lines=12> */
.L_x_28:
        /* <DEDUP_REMOVED lines=16> */
.L_x_29:
        /* <DEDUP_REMOVED lines=12> */
.L_x_30:
        /* <DEDUP_REMOVED lines=15> */
.L_x_31:
        /* <DEDUP_REMOVED lines=12> */
.L_x_32:
        /* <DEDUP_REMOVED lines=15> */
.L_x_33:
        /* <DEDUP_REMOVED lines=12> */
.L_x_34:
        /* <DEDUP_REMOVED lines=16> */
.L_x_35:
        /* <DEDUP_REMOVED lines=12> */
.L_x_36:
        /* <DEDUP_REMOVED lines=15> */
.L_x_37:
        /* <DEDUP_REMOVED lines=12> */
.L_x_38:
        /* <DEDUP_REMOVED lines=15> */
.L_x_39:
        /* <DEDUP_REMOVED lines=12> */
.L_x_40:
        /* <DEDUP_REMOVED lines=16> */
.L_x_41:
        /* <DEDUP_REMOVED lines=12> */
.L_x_42:
        /* <DEDUP_REMOVED lines=15> */
.L_x_43:
        /* <DEDUP_REMOVED lines=12> */
.L_x_44:
        /* <DEDUP_REMOVED lines=15> */
.L_x_45:
        /* <DEDUP_REMOVED lines=12> */
.L_x_46:
        /* <DEDUP_REMOVED lines=16> */
.L_x_47:
        /* <DEDUP_REMOVED lines=12> */
.L_x_48:
        /* <DEDUP_REMOVED lines=15> */
.L_x_49:
        /* <DEDUP_REMOVED lines=12> */
.L_x_50:
        /* <DEDUP_REMOVED lines=15> */
.L_x_51:
        /* <DEDUP_REMOVED lines=12> */
.L_x_52:
        /* <DEDUP_REMOVED lines=16> */
.L_x_53:
        /* <DEDUP_REMOVED lines=12> */
.L_x_54:
        /* <DEDUP_REMOVED lines=15> */
.L_x_55:
        /* <DEDUP_REMOVED lines=12> */
.L_x_56:
        /* <DEDUP_REMOVED lines=15> */
.L_x_57:
        /* <DEDUP_REMOVED lines=12> */
.L_x_58:
        /* <DEDUP_REMOVED lines=16> */
.L_x_59:
        /* <DEDUP_REMOVED lines=12> */
.L_x_60:
        /* <DEDUP_REMOVED lines=15> */
.L_x_61:
        /* <DEDUP_REMOVED lines=12> */
.L_x_62:
        /* <DEDUP_REMOVED lines=15> */
.L_x_63:
        /* <DEDUP_REMOVED lines=12> */
.L_x_64:
        /* <DEDUP_REMOVED lines=16> */
.L_x_65:
        /* <DEDUP_REMOVED lines=12> */
.L_x_66:
[----:B-12-4-:R-:W-:-:S05]  /*3c70*/  VIADDMNMX R19, R14, R8, R19, PT ;  /* 0x000000080e137246 */ /* 0x016fca0003800113 */
[----:B------:R1:W-:Y:S01]  /*3c80*/  STS [R2+0x2100], R19 ;  /* 0x0021001302007388 */ /* 0x0003e20000000800 */
[----:B------:R-:W-:Y:S05]  /*3c90*/  @!P1 BRA `(.L_x_67) ;  /* 0x0000000000349947 */ /* 0x000fea0003800000 */
[----:B------:R-:W-:Y:S04]  /*3ca0*/  LDS R8, [R9+0x84] ;  /* 0x0000840009087984 */ /* 0x000fe80000000800 */
[----:B------:R-:W2:Y:S02]  /*3cb0*/  LDS R11, [R0+0x2184] ;  /* 0x00218400000b7984 */ /* 0x000ea40000000800 */
[----:B--2---:R-:W-:-:S05]  /*3cc0*/  VIADDMNMX R15, R11, R8, R15, PT ;  /* 0x000000080b0f7246 */ /* 0x004fca000380010f */
[----:B------:R-:W-:Y:S04]  /*3cd0*/  STS [R2], R15 ;  /* 0x0000000f02007388 */ /* 0x000fe80000000800 */
[----:B------:R-:W-:Y:S04]  /*3ce0*/  LDS R14, [R9+0x2104] ;  /* 0x00210400090e7984 */ /* 0x000fe80000000800 */
[----:B------:R-:W2:Y:S02]  /*3cf0*/  LDS R12, [R0+0x2184] ;  /* 0x00218400000c7984 */ /* 0x000ea40000000800 */
[----:B--2---:R-:W-:-:S05]  /*3d00*/  VIADDMNMX R17, R12, R14, R17, PT ;  /* 0x0000000e0c117246 */ /* 0x004fca0003800111 */
[----:B------:R-:W-:Y:S04]  /*3d10*/  STS [R2+0x2080], R17 ;  /* 0x0020801102007388 */ /* 0x000fe80000000800 */
[----:B------:R-:W0:Y:S02]  /*3d20*/  LDS R11, [R0+0x2204] ;  /* 0x00220400000b7984 */ /* 0x000e240000000800 */
[----:B0--3--:R-:W-:-:S05]  /*3d30*/  VIADDMNMX R13, R11, R8, R13, PT ;  /* 0x000000080b0d7246 */ /* 0x009fca000380010d */
[----:B------:R0:W-:Y:S04]  /*3d40*/  STS [R2+0x80], R13 ;  /* 0x0000800d02007388 */ /* 0x0001e80000000800 */
[----:B------:R0:W2:Y:S01]  /*3d50*/  LDS R8, [R0+0x2204] ;  /* 0x0022040000087984 */ /* 0x0000a20000000800 */
[----:B------:R-:W-:Y:S05]  /*3d60*/  BRA `(.L_x_68) ;  /* 0x0000000000307947 */ /* 0x000fea0003800000 */
.L_x_67:
[----:B------:R-:W-:Y:S04]  /*3d70*/  LDS R8, [R3+0x84] ;  /* 0x0000840003087984 */ /* 0x000fe80000000800 */
[----:B------:R-:W2:Y:S02]  /*3d80*/  LDS R12, [R10+0x2184] ;  /* 0x002184000a0c7984 */ /* 0x000ea40000000800 */
[----:B--2---:R-:W-:-:S05]  /*3d90*/  VIADDMNMX R15, R12, R8, R15, PT ;  /* 0x000000080c0f7246 */ /* 0x004fca000380010f */
[----:B------:R-:W-:Y:S04]  /*3da0*/  STS [R2], R15 ;  /* 0x0000000f02007388 */ /* 0x000fe80000000800 */
[----:B------:R-:W2:Y:S02]  /*3db0*/  LDS R8, [R3+0x2104] ;  /* 0x0021040003087984 */ /* 0x000ea40000000800 */
[----:B--2---:R-:W-:-:S05]  /*3dc0*/  VIADDMNMX R17, R12, R8, R17, PT ;  /* 0x000000080c117246 */ /* 0x004fca0003800111 */
[----:B------:R-:W-:Y:S04]  /*3dd0*/  STS [R2+0x2080], R17 ;  /* 0x0020801102007388 */ /* 0x000fe80000000800 */
[----:B------:R-:W-:Y:S04]  /*3de0*/  LDS R11, [R3+0x84] ;  /* 0x00008400030b7984 */ /* 0x000fe80000000800 */
[----:B------:R-:W0:Y:S02]  /*3df0*/  LDS R8, [R10+0x2204] ;  /* 0x002204000a087984 */ /* 0x000e240000000800 */
[----:B0--3--:R-:W-:-:S05]  /*3e00*/  VIADDMNMX R13, R8, R11, R13, PT ;  /* 0x0000000b080d7246 */ /* 0x009fca000380010d */
[----:B------:R3:W-:Y:S04]  /*3e10*/  STS [R2+0x80], R13 ;  /* 0x0000800d02007388 */ /* 0x0007e80000000800 */
[----:B------:R3:W4:Y:S02]  /*3e20*/  LDS R14, [R3+0x2104] ;  /* 0x00210400030e7984 */ /* 0x0007240000000800 */
.L_x_68:
        /* <DEDUP_REMOVED lines=14> */
[----:B------:R3:W4:Y:S01]  /*3f10*/  LDS R8, [R0+0x2308] ;  /* 0x0023080000087984 */ /* 0x0007220000000800 */
[----:B------:R-:W-:Y:S05]  /*3f20*/  BRA `(.L_x_70) ;  /* 0x0000000000307947 */ /* 0x000fea0003800000 */
.L_x_69:
        /* <DEDUP_REMOVED lines=11> */
[----:B------:R0:W2:Y:S02]  /*3fe0*/  LDS R14, [R3+0x2108] ;  /* 0x00210800030e7984 */ /* 0x0000a40000000800 */
.L_x_70:
        /* <DEDUP_REMOVED lines=16> */
.L_x_71:
        /* <DEDUP_REMOVED lines=12> */
.L_x_72:
        /* <DEDUP_REMOVED lines=16> */
.L_x_73:
        /* <DEDUP_REMOVED lines=12> */
.L_x_74:
        /* <DEDUP_REMOVED lines=16> */
.L_x_75:
        /* <DEDUP_REMOVED lines=12> */
.L_x_76:
        /* <DEDUP_REMOVED lines=16> */
.L_x_77:
        /* <DEDUP_REMOVED lines=12> */
.L_x_78:
        /* <DEDUP_REMOVED lines=16> */
.L_x_79:
        /* <DEDUP_REMOVED lines=12> */
.L_x_80:
        /* <DEDUP_REMOVED lines=16> */
.L_x_81:
        /* <DEDUP_REMOVED lines=12> */
.L_x_82:
        /* <DEDUP_REMOVED lines=16> */
.L_x_83:
        /* <DEDUP_REMOVED lines=12> */
.L_x_84:
        /* <DEDUP_REMOVED lines=16> */
.L_x_85:
        /* <DEDUP_REMOVED lines=12> */
.L_x_86:
        /* <DEDUP_REMOVED lines=16> */
.L_x_87:
        /* <DEDUP_REMOVED lines=12> */
.L_x_88:
        /* <DEDUP_REMOVED lines=16> */
.L_x_89:
        /* <DEDUP_REMOVED lines=12> */
.L_x_90:
        /* <DEDUP_REMOVED lines=16> */
.L_x_91:
        /* <DEDUP_REMOVED lines=12> */
.L_x_92:
        /* <DEDUP_REMOVED lines=16> */
.L_x_93:
        /* <DEDUP_REMOVED lines=12> */
.L_x_94:
        /* <DEDUP_REMOVED lines=16> */
.L_x_95:
        /* <DEDUP_REMOVED lines=12> */
.L_x_96:
        /* <DEDUP_REMOVED lines=16> */
.L_x_97:
        /* <DEDUP_REMOVED lines=12> */
.L_x_98:
        /* <DEDUP_REMOVED lines=16> */
.L_x_99:
        /* <DEDUP_REMOVED lines=12> */
.L_x_100:
        /* <DEDUP_REMOVED lines=16> */
.L_x_101:
        /* <DEDUP_REMOVED lines=12> */
.L_x_102:
        /* <DEDUP_REMOVED lines=16> */
.L_x_103:
        /* <DEDUP_REMOVED lines=12> */
.L_x_104:
        /* <DEDUP_REMOVED lines=16> */
.L_x_105:
        /* <DEDUP_REMOVED lines=12> */
.L_x_106:
        /* <DEDUP_REMOVED lines=16> */
.L_x_107:
        /* <DEDUP_REMOVED lines=12> */
.L_x_108:
        /* <DEDUP_REMOVED lines=16> */
.L_x_109:
        /* <DEDUP_REMOVED lines=12> */
.L_x_110:
        /* <DEDUP_REMOVED lines=16> */
.L_x_111:
        /* <DEDUP_REMOVED lines=12> */
.L_x_112:
        /* <DEDUP_REMOVED lines=16> */
.L_x_113:
        /* <DEDUP_REMOVED lines=12> */
.L_x_114:
        /* <DEDUP_REMOVED lines=16> */
.L_x_115:
        /* <DEDUP_REMOVED lines=12> */
.L_x_116:
        /* <DEDUP_REMOVED lines=16> */
.L_x_117:
        /* <DEDUP_REMOVED lines=12> */
.L_x_118:
        /* <DEDUP_REMOVED lines=16> */
.L_x_119:
        /* <DEDUP_REMOVED lines=12> */
.L_x_120:
        /* <DEDUP_REMOVED lines=16> */
.L_x_121:
        /* <DEDUP_REMOVED lines=12> */
.L_x_122:
        /* <DEDUP_REMOVED lines=16> */
.L_x_123:
        /* <DEDUP_REMOVED lines=12> */
.L_x_124:
        /* <DEDUP_REMOVED lines=16> */
.L_x_125:
        /* <DEDUP_REMOVED lines=12> */
.L_x_126:
[----:B-12-4-:R-:W-:-:S05]  /*70f0*/  VIADDMNMX R19, R14, R8, R19, PT ;  /* 0x000000080e137246 */ /* 0x016fca0003800113 */
[----:B------:R1:W-:Y:S01]  /*7100*/  STS [R2+0x2100], R19 ;  /* 0x0021001302007388 */ /* 0x0003e20000000800 */
[----:B------:R-:W-:Y:S05]  /*7110*/  @!P1 BRA `(.L_x_127) ;  /* 0x0000000000349947 */ /* 0x000fea0003800000 */
[----:B------:R-:W-:Y:S04]  /*7120*/  LDS R8, [R9+0xfc] ;  /* 0x0000fc0009087984 */ /* 0x000fe80000000800 */
[----:B---3--:R-:W2:Y:S02]  /*7130*/  LDS R3, [R0+0x3ffc] ;  /* 0x003ffc0000037984 */ /* 0x008ea40000000800 */
[----:B--2---:R-:W-:-:S05]  /*7140*/  VIADDMNMX R15, R3, R8, R15, PT ;  /* 0x00000008030f7246 */ /* 0x004fca000380010f */
[----:B------:R-:W-:Y:S04]  /*7150*/  STS [R2], R15 ;  /* 0x0000000f02007388 */ /* 0x000fe80000000800 */
[----:B------:R-:W-:Y:S04]  /*7160*/  LDS R11, [R9+0x217c] ;  /* 0x00217c00090b7984 */ /* 0x000fe80000000800 */
[----:B------:R-:W2:Y:S02]  /*7170*/  LDS R10, [R0+0x3ffc] ;  /* 0x003ffc00000a7984 */ /* 0x000ea40000000800 */
[----:B--2---:R-:W-:-:S05]  /*7180*/  VIADDMNMX R17, R10, R11, R17, PT ;  /* 0x0000000b0a117246 */ /* 0x004fca0003800111 */
[----:B------:R-:W-:Y:S04]  /*7190*/  STS [R2+0x2080], R17 ;  /* 0x0020801102007388 */ /* 0x000fe80000000800 */
[----:B------:R-:W0:Y:S02]  /*71a0*/  LDS R3, [R0+0x407c] ;  /* 0x00407c0000037984 */ /* 0x000e240000000800 */
[----:B0-----:R-:W-:-:S05]  /*71b0*/  VIADDMNMX R13, R3, R8, R13, PT ;  /* 0x00000008030d7246 */ /* 0x001fca000380010d */
[----:B------:R0:W-:Y:S04]  /*71c0*/  STS [R2+0x80], R13 ;  /* 0x0000800d02007388 */ /* 0x0001e80000000800 */
[----:B------:R0:W2:Y:S01]  /*71d0*/  LDS R8, [R0+0x407c] ;  /* 0x00407c0000087984 */ /* 0x0000a20000000800 */
[----:B------:R-:W-:Y:S05]  /*71e0*/  BRA `(.L_x_128) ;  /* 0x0000000000307947 */ /* 0x000fea0003800000 */
.L_x_127:
[----:B0-----:R-:W-:Y:S04]  /*71f0*/  LDS R0, [R3+0xfc] ;  /* 0x0000fc0003007984 */ /* 0x001fe80000000800 */
[----:B------:R-:W0:Y:S02]  /*7200*/  LDS R8, [R10+0x3ffc] ;  /* 0x003ffc000a087984 */ /* 0x000e240000000800 */
[----:B0-----:R-:W-:-:S05]  /*7210*/  VIADDMNMX R15, R8, R0, R15, PT ;  /* 0x00000000080f7246 */ /* 0x001fca000380010f */
[----:B------:R-:W-:Y:S04]  /*7220*/  STS [R2], R15 ;  /* 0x0000000f02007388 */ /* 0x000fe80000000800 */
[----:B------:R-:W0:Y:S02]  /*7230*/  LDS R0, [R3+0x217c] ;  /* 0x00217c0003007984 */ /* 0x000e240000000800 */
[----:B0-----:R-:W-:-:S05]  /*7240*/  VIADDMNMX R17, R8, R0, R17, PT ;  /* 0x0000000008117246 */ /* 0x001fca0003800111 */
[----:B------:R-:W-:Y:S04]  /*7250*/  STS [R2+0x2080], R17 ;  /* 0x0020801102007388 */ /* 0x000fe80000000800 */
[----:B------:R-:W-:Y:S04]  /*7260*/  LDS R8, [R10+0x407c] ;  /* 0x00407c000a087984 */ /* 0x000fe80000000800 */
[----:B------:R-:W3:Y:S02]  /*7270*/  LDS R0, [R3+0xfc] ;  /* 0x0000fc0003007984 */ /* 0x000ee40000000800 */
[----:B---3--:R-:W-:-:S05]  /*7280*/  VIADDMNMX R13, R8, R0, R13, PT ;  /* 0x00000000080d7246 */ /* 0x008fca000380010d */
[----:B------:R3:W-:Y:S04]  /*7290*/  STS [R2+0x80], R13 ;  /* 0x0000800d02007388 */ /* 0x0007e80000000800 */
[----:B------:R3:W4:Y:S02]  /*72a0*/  LDS R11, [R3+0x217c] ;  /* 0x00217c00030b7984 */ /* 0x0007240000000800 */
.L_x_128:
[----:B--2-4-:R-:W-:Y:S01]  /*72b0*/  VIADDMNMX R11, R11, R8, R19, PT ;  /* 0x000000080b0b7246 */ /* 0x014fe20003800113 */
[----:B------:R-:W-:Y:S04]  /*72c0*/  STG.E desc[UR4][R4.64], R15 ;  /* 0x0000000f04007986 */ /* 0x000fe8000c101904 */
[----:B------:R-:W-:Y:S04]  /*72d0*/  STG.E desc[UR4][R6.64], R17 ;  /* 0x0000001106007986 */ /* 0x000fe8000c101904 */
[----:B------:R-:W-:Y:S04]  /*72e0*/  STG.E desc[UR4][R4.64+0x80], R13 ;  /* 0x0000800d04007986 */ /* 0x000fe8000c101904 */
[----:B------:R-:W-:Y:S04]  /*72f0*/  STS [R2+0x2100], R11 ;  /* 0x0021000b02007388 */ /* 0x000fe80000000800 */
[----:B------:R-:W-:Y:S01]  /*7300*/  STG.E desc[UR4][R6.64+0x80], R11 ;  /* 0x0000800b06007986 */ /* 0x000fe2000c101904 */
[----:B------:R-:W-:Y:S05]  /*7310*/  EXIT ;  /* 0x000000000000794d */ /* 0x000fea0003800000 */
.L_x_129:
        /* <DEDUP_REMOVED lines=14> */
.L_x_132:


//--------------------- .text._Z13phase1_kernelPiii --------------------------
	.section	.text._Z13phase1_kernelPiii,"ax",@progbits
	.align	128
        .global         _Z13phase1_kernelPiii
        .type           _Z13phase1_kernelPiii,@function
        .size           _Z13phase1_kernelPiii,(.L_x_133 - _Z13phase1_kernelPiii)
        .other          _Z13phase1_kernelPiii,@"STO_CUDA_ENTRY STV_DEFAULT"
_Z13phase1_kernelPiii:
.text._Z13phase1_kernelPiii:
[----:B------:R-:W-:Y:S01]  /*0000*/  LDC R1, c[0x0][0x37c] ;  /* 0x0000df00ff017b82 */ /* 0x000fe20000000800 */
[----:B------:R-:W0:Y:S07]  /*0010*/  S2R R6, SR_TID.X ;  /* 0x0000000000067919 */ /* 0x000e2e0000002100 */
[----:B------:R-:W0:Y:S01]  /*0020*/  LDC.64 R10, c[0x0][0x388] ;  /* 0x0000e200ff0a7b82 */ /* 0x000e220000000a00 */
[----:B------:R-:W1:Y:S01]  /*0030*/  LDCU.64 UR4, c[0x0][0x358] ;  /* 0x00006b00ff0477ac */ /* 0x000e620008000a00 */
[----:B------:R-:W2:Y:S06]  /*0040*/  S2R R8, SR_TID.Y ;  /* 0x0000000000087919 */ /* 0x000eac0000002200 */
[----:B------:R-:W3:Y:S01]  /*0050*/  LDC.64 R4, c[0x0][0x380] ;  /* 0x0000e000ff047b82 */ /* 0x000ee20000000a00 */
[----:B0-----:R-:W-:-:S02]  /*0060*/  IMAD R3, R11, 0x40, R6 ;  /* 0x000000400b037824 */ /* 0x001fc400078e0206 */
[----:B--2---:R-:W-:-:S04]  /*0070*/  IMAD R0, R11, 0x40, R8 ;  /* 0x000000400b007824 */ /* 0x004fc800078e0208 */
[----:B------:R-:W-:-:S04]  /*0080*/  IMAD R3, R3, R10, R0 ;  /* 0x0000000a03037224 */ /* 0x000fc800078e0200 */
[----:B------:R-:W-:Y:S02]  /*0090*/  IMAD R7, R10, 0x20, R3 ;  /* 0x000000200a077824 */ /* 0x000fe400078e0203 */
[----:B---3--:R-:W-:-:S04]  /*00a0*/  IMAD.WIDE R2, R3, 0x4, R4 ;  /* 0x0000000403027825 */ /* 0x008fc800078e0204 */
[----:B------:R-:W-:Y:S01]  /*00b0*/  IMAD.WIDE R4, R7, 0x4, R4 ;  /* 0x0000000407047825 */ /* 0x000fe200078e0204 */
[----:B-1----:R-:W2:Y:S04]  /*00c0*/  LDG.E R9, desc[UR4][R2.64] ;  /* 0x0000000402097981 */ /* 0x002ea8000c1e1900 */
[----:B------:R-:W3:Y:S04]  /*00d0*/  LDG.E R11, desc[UR4][R4.64] ;  /* 0x00000004040b7981 */ /* 0x000ee8000c1e1900 */
[----:B------:R-:W4:Y:S04]  /*00e0*/  LDG.E R13, desc[UR4][R2.64+0x80] ;  /* 0x00008004020d7981 */ /* 0x000f28000c1e1900 */
[----:B------:R-:W5:Y:S01]  /*00f0*/  LDG.E R15, desc[UR4][R4.64+0x80] ;  /* 0x00008004040f7981 */ /* 0x000f62000c1e1900 */
[----:B------:R-:W-:Y:S01]  /*0100*/  MOV R0, 0x400 ;  /* 0x0000040000007802 */ /* 0x000fe20000000f00 */
[----:B------:R-:W0:Y:S03]  /*0110*/  S2R R7, SR_CgaCtaId ;  /* 0x0000000000077919 */ /* 0x000e260000008800 */
[----:B0-----:R-:W-:-:S05]  /*0120*/  LEA R7, R7, R0, 0x18 ;  /* 0x0000000007077211 */ /* 0x001fca00078ec0ff */
[--C-:B------:R-:W-:Y:S02]  /*0130*/  IMAD R0, R6, 0x104, R7.reuse ;  /* 0x0000010406007824 */ /* 0x100fe400078e0207 */
[C---:B------:R-:W-:Y:S02]  /*0140*/  IMAD R7, R8.reuse, 0x4, R7 ;  /* 0x0000000408077824 */ /* 0x040fe400078e0207 */
[----:B------:R-:W-:-:S05]  /*0150*/  IMAD R6, R8, 0x4, R0 ;  /* 0x0000000408067824 */ /* 0x000fca00078e0200 */
[----:B--2---:R-:W-:Y:S04]  /*0160*/  STS [R6], R9 ;  /* 0x0000000906007388 */ /* 0x004fe80000000800 */
[----:B---3--:R-:W-:Y:S04]  /*0170*/  STS [R6+0x2080], R11 ;  /* 0x0020800b06007388 */ /* 0x008fe80000000800 */
[----:B----4-:R-:W-:Y:S04]  /*0180*/  STS [R6+0x80], R13 ;  /* 0x0000800d06007388 */ /* 0x010fe80000000800 */
[----:B-----5:R-:W-:Y:S01]  /*0190*/  STS [R6+0x2100], R15 ;  /* 0x0021000f06007388 */ /* 0x020fe20000000800 */
[----:B------:R-:W-:Y:S06]  /*01a0*/  BAR.SYNC.DEFER_BLOCKING 0x0 ;  /* 0x0000000000007b1d */ /* 0x000fec0000010000 */
[----:B------:R-:W-:Y:S04]  /*01b0*/  LDS R8, [R6] ;  /* 0x0000000006087984 */ /* 0x000fe80000000800 */
[----:B------:R-:W-:Y:S04]  /*01c0*/  LDS R17, [R0] ;  /* 0x0000000000117984 */ /* 0x000fe80000000800 */
[----:B------:R-:W0:Y:S02]  /*01d0*/  LDS R10, [R7] ;  /* 0x00000000070a7984 */ /* 0x000e240000000800 */
        /* <DEDUP_REMOVED lines=8> */
[----:B------:R-:W-:Y:S04]  /*0260*/  LDS R11, [R0] ;  /* 0x00000000000b7984 */ /* 0x000fe80000000800 */
[----:B------:R-:W0:Y:S02]  /*0270*/  LDS R10, [R7+0x80] ;  /* 0x00008000070a7984 */ /* 0x000e240000000800 */
[----:B0-----:R-:W-:-:S02]  /*0280*/  VIADDMNMX R11, R10, R11, R8, PT ;  /* 0x0000000b0a0b7246 */ /* 0x001fc40003800108 */
[----:B------:R-:W-:Y:S04]  /*0290*/  LDS R8, [R6+0x2100] ;  /* 0x0021000006087984 */ /* 0x000fe80000000800 */
[----:B------:R-:W-:Y:S04]  /*02a0*/  STS [R6+0x80], R11 ;  /* 0x0000800b06007388 */ /* 0x000fe80000000800 */
[----:B------:R-:W-:Y:S04]  /*02b0*/  LDS R13, [R0+0x2080] ;  /* 0x00208000000d7984 */ /* 0x000fe80000000800 */
[----:B------:R-:W0:Y:S02]  /*02c0*/  LDS R10, [R7+0x80] ;  /* 0x00008000070a7984 */ /* 0x000e240000000800 */
[----:B0-----:R-:W-:-:S05]  /*02d0*/  VIADDMNMX R13, R10, R13, R8, PT ;  /* 0x0000000d0a0d7246 */ /* 0x001fca0003800108 */
[----:B------:R-:W-:Y:S01]  /*02e0*/  STS [R6+0x2100], R13 ;  /* 0x0021000d06007388 */ /* 0x000fe20000000800 */
[----:B------:R-:W-:Y:S06]  /*02f0*/  BAR.SYNC.DEFER_BLOCKING 0x0 ;  /* 0x0000000000007b1d */ /* 0x000fec0000010000 */
[----:B------:R-:W-:Y:S04]  /*0300*/  LDS R8, [R6] ;  /* 0x0000000006087984 */ /* 0x000fe80000000800 */
[----:B------:R-:W-:Y:S04]  /*0310*/  LDS R9, [R0+0x4] ;  /* 0x0000040000097984 */ /* 0x000fe80000000800 */
[----:B------:R-:W0:Y:S02]  /*0320*/  LDS R10, [R7+0x104] ;  /* 0x00010400070a7984 */ /* 0x000e240000000800 */
[----:B0-----:R-:W-:-:S02]  /*0330*/  VIADDMNMX R9, R10, R9, R8, PT ;  /* 0x000000090a097246 */ /* 0x001fc40003800108 */
[----:B------:R-:W-:Y:S04]  /*0340*/  LDS R8, [R6+0x2080] ;  /* 0x0020800006087984 */ /* 0x000fe80000000800 */
[----:B------:R-:W-:Y:S04]  /*0350*/  STS [R6], R9 ;  /* 0x0000000906007388 */ /* 0x000fe80000000800 */
[----:B------:R-:W-:Y:S04]  /*0360*/  LDS R11, [R0+0x2084] ;  /* 0x00208400000b7984 */ /* 0x000fe80000000800 */
[----:B------:R-:W0:Y:S02]  /*0370*/  LDS R10, [R7+0x104] ;  /* 0x00010400070a7984 */ /* 0x000e240000000800 */
[----:B0-----:R-:W-:-:S02]  /*0380*/  VIADDMNMX R11, R10, R11, R8, PT ;  /* 0x0000000b0a0b7246 */ /* 0x001fc40003800108 */
[----:B------:R-:W-:Y:S04]  /*0390*/  LDS R8, [R6+0x80] ;  /* 0x0000800006087984 */ /* 0x000fe80000000800 */
[----:B------:R-:W-:Y:S04]  /*03a0*/  STS [R6+0x2080], R11 ;  /* 0x0020800b06007388 */ /* 0x000fe80000000800 */
[----:B------:R-:W-:Y:S04]  /*03b0*/  LDS R13, [R0+0x4] ;  /* 0x00000400000d7984 */ /* 0x000fe80000000800 */
        /* <DEDUP_REMOVED lines=1297> */
[----:B------:R-:W0:Y:S04]  /*54d0*/  LDS R10, [R7+0x3ffc] ;  /* 0x003ffc00070a7984 */ /* 0x000e280000000800 */
[----:B------:R-:W-:Y:S01]  /*54e0*/  STG.E desc[UR4][R2.64], R13 ;  /* 0x0000000d02007986 */ /* 0x000fe2000c101904 */
[----:B0-----:R-:W-:-:S03]  /*54f0*/  VIADDMNMX R9, R10, R9, R8, PT ;  /* 0x000000090a097246 */ /* 0x001fc60003800108 */
[----:B------:R-:W-:Y:S04]  /*5500*/  LDS R8, [R6+0x80] ;  /* 0x0000800006087984 */ /* 0x000fe80000000800 */
[----:B------:R-:W-:Y:S04]  /*5510*/  STS [R6+0x2080], R9 ;  /* 0x0020800906007388 */ /* 0x000fe80000000800 */
        /* <DEDUP_REMOVED lines=9> */
[----:B0-----:R-:W-:-:S05]  /*55b0*/  VIADDMNMX R15, R10, R15, R8, PT ;  /* 0x0000000f0a0f7246 */ /* 0x001fca0003800108 */
[----:B------:R-:W-:Y:S04]  /*55c0*/  STG.E desc[UR4][R4.64+0x80], R15 ;  /* 0x0000800f04007986 */ /* 0x000fe8000c101904 */
[----:B------:R-:W-:Y:S01]  /*55d0*/  STS [R6+0x2100], R15 ;  /* 0x0021000f06007388 */ /* 0x000fe20000000800 */
[----:B------:R-:W-:Y:S05]  /*55e0*/  EXIT ;  /* 0x000000000000794d */ /* 0x000fea0003800000 */
.L_x_130:
        /* <DEDUP_REMOVED lines=9> */
.L_x_133:


//--------------------- .nv.shared._Z13phase3_kernelPiii --------------------------
	.section	.nv.shared._Z13phase3_kernelPiii,"aw",@nobits
	.sectionflags	@""
	.align	4
.nv.shared._Z13phase3_kernelPiii:
	.zero		33792


//--------------------- .nv.shared.reserved.0     --------------------------
	.section	.nv.shared.reserved.0,"aw",@nobits
	.weak		__nv_reservedSMEM_offset_0_alias
	.size		__nv_reservedSMEM_offset_0_alias, 0, 64
	.other		__nv_reservedSMEM_offset_0_alias,@"STO_CUDA_RESERVED_SHARED STV_DEFAULT"
__nv_reservedSMEM_offset_0_alias:
	.zero		0
	.zero		64


//--------------------- .nv.shared._Z13phase2_kernelPiii --------------------------
	.section	.nv.shared._Z13phase2_kernelPiii,"aw",@nobits
	.sectionflags	@""
	.align	4
.nv.shared._Z13phase2_kernelPiii:
	.zero		34304


//--------------------- .nv.shared._Z13phase1_kernelPiii --------------------------
	.section	.nv.shared._Z13phase1_kernelPiii,"aw",@nobits
	.sectionflags	@""
	.align	4
.nv.shared._Z13phase1_kernelPiii:
	.zero		17664


//--------------------- .nv.constant0._Z13phase3_kernelPiii --------------------------
	.section	.nv.constant0._Z13phase3_kernelPiii,"a",@progbits
	.sectionflags	@""
	.align	4
.nv.constant0._Z13phase3_kernelPiii:
	.zero		912


//--------------------- .nv.constant0._Z13phase2_kernelPiii --------------------------
	.section	.nv.constant0._Z13phase2_kernelPiii,"a",@progbits
	.sectionflags	@""
	.align	4
.nv.constant0._Z13phase2_kernelPiii:
	.zero		912


//--------------------- .nv.constant0._Z13phase1_kernelPiii --------------------------
	.section	.nv.constant0._Z13phase1_kernelPiii,"a",@progbits
	.sectionflags	@""
	.align	4
.nv.constant0._Z13phase1_kernelPiii:
	.zero		912


//--------------------- SYMBOLS --------------------------

	.type		.nv.reservedSmem.offset0,@object
	.size		.nv.reservedSmem.offset0,0x4
	.type		.nv.reservedSmem.cap,@object
	.size		.nv.reservedSmem.cap,0x4
